//
// Generated by NVIDIA NVVM Compiler
//
// Compiler Build ID: CL-36424714
// Cuda compilation tools, release 13.0, V13.0.88
// Based on NVVM 20.0.0
//

.version 9.0
.target sm_100
.address_size 64

	// .globl	default_function_kernel0
// _ZZ24default_function_kernel0E15pad_temp_shared has been demoted
// _ZZ24default_function_kernel0E13kernel_shared has been demoted

.visible .entry default_function_kernel0(
	.param .u64 .ptr .align 1 default_function_kernel0_param_0,
	.param .u64 .ptr .align 1 default_function_kernel0_param_1,
	.param .u64 .ptr .align 1 default_function_kernel0_param_2
)
{
	.reg .pred 	%p<128>;
	.reg .b16 	%rs<58>;
	.reg .b32 	%r<217>;
	.reg .b32 	%f<463>;
	.reg .b64 	%rd<25>;
	// demoted variable
	.shared .align 4 .b8 _ZZ24default_function_kernel0E15pad_temp_shared[800];
	// demoted variable
	.shared .align 4 .b8 _ZZ24default_function_kernel0E13kernel_shared[1152];
	ld.param.u64 	%rd7, [default_function_kernel0_param_1];
	cvta.to.global.u64 	%rd8, %rd7;
	mov.u32 	%r43, %tid.z;
	mul.lo.s32 	%r44, %r43, 5;
	mov.u32 	%r45, %tid.y;
	mov.u32 	%r1, %tid.x;
	shl.b32 	%r46, %r1, 2;
	mad.lo.s32 	%r47, %r45, 7, %r46;
	mov.u32 	%r48, %ctaid.y;
	mov.u32 	%r49, %ctaid.x;
	shl.b32 	%r50, %r49, 3;
	mul.lo.s32 	%r51, %r48, 448;
	shl.b32 	%r52, %r43, 2;
	mul.lo.s32 	%r53, %r1, 5;
	shl.b32 	%r54, %r43, 3;
	add.s32 	%r55, %r54, %r45;
	mul.lo.s32 	%r56, %r45, 3;
	mad.lo.s32 	%r57, %r43, 24, %r56;
	mul.lo.s32 	%r58, %r45, 9;
	mad.lo.s32 	%r59, %r43, 72, %r58;
	add.s32 	%r2, %r59, %r53;
	mov.u32 	%r60, %ctaid.z;
	mul.lo.s32 	%r61, %r60, 9216;
	shr.u32 	%r62, %r45, 1;
	and.b32  	%r63, %r45, 1;
	setp.eq.b32 	%p6, %r63, 1;
	selp.b32 	%r64, 9, 0, %p6;
	cvt.u16.u32 	%rs1, %r47;
	mul.hi.u16 	%rs2, %rs1, 6554;
	cvt.u32.u16 	%r65, %rs2;
	add.s32 	%r66, %r44, %r65;
	add.s32 	%r67, %r66, -10;
	setp.lt.u32 	%p7, %r66, 10;
	selp.b32 	%r68, %r66, %r67, %p7;
	and.b16  	%rs3, %rs1, 255;
	mul.lo.s16 	%rs4, %rs3, 205;
	shr.u16 	%rs5, %rs4, 11;
	mul.lo.s16 	%rs6, %rs5, 10;
	sub.s16 	%rs7, %rs1, %rs6;
	cvt.u32.u16 	%r69, %rs7;
	and.b32  	%r70, %r69, 255;
	or.b32  	%r4, %r50, %r70;
	add.s32 	%r5, %r50, %r70;
	setp.gt.u32 	%p8, %r66, 9;
	selp.b32 	%r71, 3136, 0, %p8;
	add.s16 	%rs8, %rs1, 1;
	mul.hi.u16 	%rs9, %rs8, 26215;
	shr.u16 	%rs10, %rs9, 2;
	cvt.u32.u16 	%r72, %rs10;
	add.s32 	%r73, %r44, %r72;
	add.s32 	%r74, %r73, -10;
	setp.lt.u32 	%p9, %r73, 10;
	selp.b32 	%r75, %r73, %r74, %p9;
	and.b16  	%rs11, %rs8, 255;
	mul.lo.s16 	%rs12, %rs11, 205;
	shr.u16 	%rs13, %rs12, 11;
	mul.lo.s16 	%rs14, %rs13, 10;
	sub.s16 	%rs15, %rs8, %rs14;
	cvt.u32.u16 	%r76, %rs15;
	and.b32  	%r77, %r76, 255;
	or.b32  	%r7, %r50, %r77;
	add.s32 	%r8, %r50, %r77;
	setp.gt.u32 	%p10, %r73, 9;
	selp.b32 	%r78, 3136, 0, %p10;
	add.s16 	%rs16, %rs1, 2;
	mul.hi.u16 	%rs17, %rs16, 26215;
	shr.u16 	%rs18, %rs17, 2;
	cvt.u32.u16 	%r79, %rs18;
	add.s32 	%r80, %r44, %r79;
	add.s32 	%r81, %r80, -10;
	setp.lt.u32 	%p11, %r80, 10;
	selp.b32 	%r82, %r80, %r81, %p11;
	and.b16  	%rs19, %rs16, 255;
	mul.lo.s16 	%rs20, %rs19, 205;
	shr.u16 	%rs21, %rs20, 11;
	mul.lo.s16 	%rs22, %rs21, 10;
	sub.s16 	%rs23, %rs16, %rs22;
	cvt.u32.u16 	%r83, %rs23;
	and.b32  	%r84, %r83, 255;
	or.b32  	%r10, %r50, %r84;
	add.s32 	%r11, %r50, %r84;
	setp.gt.u32 	%p12, %r80, 9;
	selp.b32 	%r85, 3136, 0, %p12;
	add.s16 	%rs24, %rs1, 3;
	mul.hi.u16 	%rs25, %rs24, 26215;
	shr.u16 	%rs26, %rs25, 2;
	cvt.u32.u16 	%r86, %rs26;
	add.s32 	%r87, %r44, %r86;
	add.s32 	%r88, %r87, -10;
	setp.lt.u32 	%p13, %r87, 10;
	selp.b32 	%r89, %r87, %r88, %p13;
	and.b16  	%rs27, %rs24, 255;
	mul.lo.s16 	%rs28, %rs27, 205;
	shr.u16 	%rs29, %rs28, 11;
	mul.lo.s16 	%rs30, %rs29, 10;
	sub.s16 	%rs31, %rs24, %rs30;
	cvt.u32.u16 	%r90, %rs31;
	and.b32  	%r91, %r90, 255;
	or.b32  	%r13, %r50, %r91;
	add.s32 	%r14, %r50, %r91;
	setp.gt.u32 	%p14, %r87, 9;
	selp.b32 	%r92, 3136, 0, %p14;
	cvt.u16.u32 	%rs32, %r53;
	mul.hi.u16 	%rs33, %rs32, 7282;
	cvt.u32.u16 	%r93, %rs33;
	cvt.u16.u32 	%rs34, %r45;
	add.s16 	%rs35, %rs34, %rs33;
	shr.u16 	%rs36, %rs35, 1;
	cvt.u32.u16 	%r94, %rs36;
	add.s32 	%r95, %r52, %r94;
	setp.gt.u32 	%p15, %r95, 15;
	add.s32 	%r96, %r55, %r93;
	setp.gt.u32 	%p16, %r96, 31;
	or.pred  	%p1, %p15, %p16;
	mul.hi.u16 	%rs37, %rs32, 21846;
	cvt.u32.u16 	%r98, %rs37;
	add.s32 	%r15, %r57, %r98;
	add.s16 	%rs38, %rs32, 1;
	mul.hi.u16 	%rs39, %rs38, 7282;
	cvt.u32.u16 	%r99, %rs39;
	add.s16 	%rs40, %rs34, %rs39;
	shr.u16 	%rs41, %rs40, 1;
	cvt.u32.u16 	%r100, %rs41;
	add.s32 	%r101, %r52, %r100;
	setp.gt.u32 	%p17, %r101, 15;
	add.s32 	%r102, %r55, %r99;
	setp.gt.u32 	%p18, %r102, 31;
	or.pred  	%p2, %p17, %p18;
	mul.hi.u16 	%rs42, %rs38, 21846;
	cvt.u32.u16 	%r104, %rs42;
	add.s32 	%r16, %r57, %r104;
	add.s16 	%rs43, %rs32, 2;
	mul.hi.u16 	%rs44, %rs43, 7282;
	cvt.u32.u16 	%r105, %rs44;
	add.s16 	%rs45, %rs34, %rs44;
	shr.u16 	%rs46, %rs45, 1;
	cvt.u32.u16 	%r106, %rs46;
	add.s32 	%r107, %r52, %r106;
	setp.gt.u32 	%p19, %r107, 15;
	add.s32 	%r108, %r55, %r105;
	setp.gt.u32 	%p20, %r108, 31;
	or.pred  	%p3, %p19, %p20;
	mul.hi.u16 	%rs47, %rs43, 21846;
	cvt.u32.u16 	%r110, %rs47;
	add.s32 	%r17, %r57, %r110;
	add.s16 	%rs48, %rs32, 3;
	mul.hi.u16 	%rs49, %rs48, 7282;
	cvt.u32.u16 	%r111, %rs49;
	add.s16 	%rs50, %rs34, %rs49;
	shr.u16 	%rs51, %rs50, 1;
	cvt.u32.u16 	%r112, %rs51;
	add.s32 	%r113, %r52, %r112;
	setp.gt.u32 	%p21, %r113, 15;
	add.s32 	%r114, %r55, %r111;
	setp.gt.u32 	%p22, %r114, 31;
	or.pred  	%p4, %p21, %p22;
	mul.hi.u16 	%rs52, %rs48, 21846;
	cvt.u32.u16 	%r116, %rs52;
	add.s32 	%r18, %r57, %r116;
	add.s16 	%rs53, %rs32, 4;
	mul.hi.u16 	%rs54, %rs53, 7282;
	cvt.u32.u16 	%r117, %rs54;
	add.s16 	%rs55, %rs34, %rs54;
	shr.u16 	%rs56, %rs55, 1;
	cvt.u32.u16 	%r118, %rs56;
	add.s32 	%r119, %r52, %r118;
	setp.gt.u32 	%p23, %r119, 15;
	add.s32 	%r120, %r55, %r117;
	setp.gt.u32 	%p24, %r120, 31;
	or.pred  	%p5, %p23, %p24;
	mul.hi.u16 	%rs57, %rs53, 21846;
	cvt.u32.u16 	%r122, %rs57;
	add.s32 	%r19, %r57, %r122;
	add.s32 	%r123, %r71, %r51;
	mad.lo.s32 	%r124, %r68, 56, %r123;
	add.s32 	%r125, %r5, %r124;
	add.s32 	%r215, %r125, -57;
	add.s32 	%r126, %r78, %r51;
	mad.lo.s32 	%r127, %r75, 56, %r126;
	add.s32 	%r128, %r8, %r127;
	add.s32 	%r214, %r128, -57;
	add.s32 	%r129, %r85, %r51;
	mad.lo.s32 	%r130, %r82, 56, %r129;
	add.s32 	%r131, %r11, %r130;
	add.s32 	%r213, %r131, -57;
	add.s32 	%r132, %r92, %r51;
	mad.lo.s32 	%r133, %r89, 56, %r132;
	add.s32 	%r134, %r14, %r133;
	add.s32 	%r212, %r134, -57;
	or.b32  	%r135, %r64, %r61;
	mad.lo.s32 	%r136, %r43, 2304, %r135;
	mad.lo.s32 	%r137, %r62, 576, %r136;
	add.s32 	%r138, %r137, %r53;
	mul.wide.u32 	%rd9, %r138, 4;
	add.s64 	%rd10, %rd9, %rd8;
	add.s64 	%rd24, %rd10, 8;
	mov.b32 	%r216, 0;
	mov.f32 	%f443, 0f00000000;
	mov.f32 	%f444, %f443;
	mov.f32 	%f445, %f443;
	mov.f32 	%f446, %f443;
	mov.f32 	%f447, %f443;
	mov.f32 	%f448, %f443;
	mov.f32 	%f449, %f443;
	mov.f32 	%f450, %f443;
	mov.f32 	%f451, %f443;
	mov.f32 	%f452, %f443;
	mov.f32 	%f453, %f443;
	mov.f32 	%f454, %f443;
	mov.f32 	%f455, %f443;
	mov.f32 	%f456, %f443;
	mov.f32 	%f457, %f443;
	mov.f32 	%f458, %f443;
$L__BB0_1:
	ld.param.u64 	%rd22, [default_function_kernel0_param_0];
	mov.u32 	%r139, %tid.z;
	mov.u32 	%r141, %tid.y;
	shl.b32 	%r144, %r1, 2;
	mad.lo.s32 	%r29, %r141, 7, %r144;
	mad.lo.s32 	%r30, %r139, 50, %r29;
	shl.b32 	%r145, %r30, 2;
	mov.u32 	%r146, _ZZ24default_function_kernel0E15pad_temp_shared;
	add.s32 	%r31, %r146, %r145;
	cvta.to.global.u64 	%rd3, %rd22;
	setp.gt.u32 	%p25, %r1, 1;
	setp.gt.u32 	%p26, %r29, 49;
	setp.gt.u32 	%p27, %r30, 199;
	setp.gt.u32 	%p28, %r66, 19;
	bar.sync 	0;
	or.pred  	%p29, %p28, %p27;
	or.pred  	%p30, %p29, %p26;
	or.pred  	%p31, %p30, %p25;
	@%p31 bra 	$L__BB0_5;
	setp.gt.u32 	%p32, %r5, 56;
	setp.eq.s32 	%p33, %r4, 0;
	setp.lt.u32 	%p34, %r66, 10;
	add.s32 	%r147, %r66, -10;
	selp.b32 	%r148, %r66, %r147, %p34;
	mov.u32 	%r149, %ctaid.y;
	shl.b32 	%r150, %r149, 3;
	or.b32  	%r151, %r148, %r150;
	setp.eq.s32 	%p35, %r151, 0;
	add.s32 	%r152, %r150, %r148;
	setp.gt.u32 	%p36, %r152, 56;
	or.pred  	%p37, %p35, %p33;
	or.pred  	%p38, %p37, %p36;
	or.pred  	%p39, %p38, %p32;
	mov.f32 	%f459, 0f00000000;
	@%p39 bra 	$L__BB0_4;
	mul.wide.s32 	%rd11, %r215, 4;
	add.s64 	%rd12, %rd3, %rd11;
	ld.global.nc.f32 	%f459, [%rd12];
$L__BB0_4:
	st.shared.f32 	[%r31], %f459;
$L__BB0_5:
	setp.gt.u32 	%p40, %r29, 48;
	setp.gt.u32 	%p41, %r30, 198;
	setp.gt.u32 	%p42, %r73, 19;
	setp.gt.u32 	%p43, %r1, 1;
	or.pred  	%p44, %p42, %p41;
	or.pred  	%p45, %p44, %p40;
	or.pred  	%p46, %p45, %p43;
	@%p46 bra 	$L__BB0_9;
	setp.gt.u32 	%p47, %r8, 56;
	setp.eq.s32 	%p48, %r7, 0;
	setp.lt.u32 	%p49, %r73, 10;
	add.s32 	%r155, %r73, -10;
	selp.b32 	%r156, %r73, %r155, %p49;
	mov.u32 	%r157, %ctaid.y;
	shl.b32 	%r158, %r157, 3;
	or.b32  	%r159, %r156, %r158;
	setp.eq.s32 	%p50, %r159, 0;
	add.s32 	%r160, %r158, %r156;
	setp.gt.u32 	%p51, %r160, 56;
	or.pred  	%p52, %p50, %p48;
	or.pred  	%p53, %p52, %p51;
	or.pred  	%p54, %p53, %p47;
	mov.f32 	%f460, 0f00000000;
	@%p54 bra 	$L__BB0_8;
	mul.wide.s32 	%rd13, %r214, 4;
	add.s64 	%rd14, %rd3, %rd13;
	ld.global.nc.f32 	%f460, [%rd14];
$L__BB0_8:
	st.shared.f32 	[%r31+4], %f460;
$L__BB0_9:
	setp.gt.u32 	%p55, %r29, 47;
	setp.gt.u32 	%p56, %r30, 197;
	setp.gt.u32 	%p57, %r80, 19;
	setp.gt.u32 	%p58, %r1, 1;
	or.pred  	%p59, %p57, %p56;
	or.pred  	%p60, %p59, %p55;
	or.pred  	%p61, %p60, %p58;
	@%p61 bra 	$L__BB0_13;
	setp.gt.u32 	%p62, %r11, 56;
	setp.eq.s32 	%p63, %r10, 0;
	setp.lt.u32 	%p64, %r80, 10;
	add.s32 	%r163, %r80, -10;
	selp.b32 	%r164, %r80, %r163, %p64;
	mov.u32 	%r165, %ctaid.y;
	shl.b32 	%r166, %r165, 3;
	or.b32  	%r167, %r164, %r166;
	setp.eq.s32 	%p65, %r167, 0;
	add.s32 	%r168, %r166, %r164;
	setp.gt.u32 	%p66, %r168, 56;
	or.pred  	%p67, %p65, %p63;
	or.pred  	%p68, %p67, %p66;
	or.pred  	%p69, %p68, %p62;
	mov.f32 	%f461, 0f00000000;
	@%p69 bra 	$L__BB0_12;
	mul.wide.s32 	%rd15, %r213, 4;
	add.s64 	%rd16, %rd3, %rd15;
	ld.global.nc.f32 	%f461, [%rd16];
$L__BB0_12:
	st.shared.f32 	[%r31+8], %f461;
$L__BB0_13:
	setp.gt.u32 	%p70, %r87, 19;
	setp.gt.u32 	%p71, %r30, 196;
	setp.gt.u32 	%p72, %r29, 46;
	or.pred  	%p73, %p71, %p72;
	setp.ne.s32 	%p74, %r1, 0;
	or.pred  	%p75, %p73, %p74;
	or.pred  	%p77, %p70, %p75;
	@%p77 bra 	$L__BB0_17;
	setp.gt.u32 	%p78, %r14, 56;
	setp.eq.s32 	%p79, %r13, 0;
	setp.lt.u32 	%p80, %r87, 10;
	add.s32 	%r170, %r87, -10;
	selp.b32 	%r171, %r87, %r170, %p80;
	mov.u32 	%r172, %ctaid.y;
	shl.b32 	%r173, %r172, 3;
	or.b32  	%r174, %r171, %r173;
	setp.eq.s32 	%p81, %r174, 0;
	add.s32 	%r175, %r173, %r171;
	setp.gt.u32 	%p82, %r175, 56;
	or.pred  	%p83, %p81, %p79;
	or.pred  	%p84, %p83, %p82;
	or.pred  	%p85, %p84, %p78;
	mov.f32 	%f462, 0f00000000;
	@%p85 bra 	$L__BB0_16;
	mul.wide.s32 	%rd17, %r212, 4;
	add.s64 	%rd18, %rd3, %rd17;
	ld.global.nc.f32 	%f462, [%rd18];
$L__BB0_16:
	st.shared.f32 	[%r31+12], %f462;
$L__BB0_17:
	shl.b32 	%r178, %r2, 2;
	mov.u32 	%r179, _ZZ24default_function_kernel0E13kernel_shared;
	add.s32 	%r32, %r179, %r178;
	mov.u32 	%r180, %tid.y;
	mul.lo.s32 	%r182, %r1, 5;
	mad.lo.s32 	%r183, %r180, 9, %r182;
	setp.gt.u32 	%p86, %r183, 71;
	setp.gt.u32 	%p87, %r2, 287;
	setp.gt.u32 	%p88, %r15, 95;
	setp.gt.u32 	%p89, %r1, 1;
	or.pred  	%p90, %p1, %p88;
	or.pred  	%p91, %p90, %p87;
	or.pred  	%p92, %p91, %p86;
	or.pred  	%p93, %p92, %p89;
	@%p93 bra 	$L__BB0_19;
	ld.global.nc.f32 	%f46, [%rd24+-8];
	st.shared.f32 	[%r32], %f46;
$L__BB0_19:
	setp.gt.u32 	%p94, %r183, 70;
	setp.gt.u32 	%p95, %r2, 286;
	setp.gt.u32 	%p96, %r16, 95;
	setp.gt.u32 	%p97, %r1, 1;
	or.pred  	%p98, %p2, %p96;
	or.pred  	%p99, %p98, %p95;
	or.pred  	%p100, %p99, %p94;
	or.pred  	%p101, %p100, %p97;
	@%p101 bra 	$L__BB0_21;
	ld.global.nc.f32 	%f47, [%rd24+-4];
	st.shared.f32 	[%r32+4], %f47;
$L__BB0_21:
	setp.gt.u32 	%p102, %r183, 69;
	setp.gt.u32 	%p103, %r2, 285;
	setp.gt.u32 	%p104, %r17, 95;
	setp.gt.u32 	%p105, %r1, 1;
	or.pred  	%p106, %p3, %p104;
	or.pred  	%p107, %p106, %p103;
	or.pred  	%p108, %p107, %p102;
	or.pred  	%p109, %p108, %p105;
	@%p109 bra 	$L__BB0_23;
	ld.global.nc.f32 	%f48, [%rd24];
	st.shared.f32 	[%r32+8], %f48;
$L__BB0_23:
	setp.gt.u32 	%p110, %r183, 68;
	setp.gt.u32 	%p111, %r2, 284;
	setp.gt.u32 	%p112, %r18, 95;
	setp.gt.u32 	%p113, %r1, 1;
	or.pred  	%p114, %p4, %p112;
	or.pred  	%p115, %p114, %p111;
	or.pred  	%p116, %p115, %p110;
	or.pred  	%p117, %p116, %p113;
	@%p117 bra 	$L__BB0_25;
	ld.global.nc.f32 	%f49, [%rd24+4];
	st.shared.f32 	[%r32+12], %f49;
$L__BB0_25:
	setp.gt.u32 	%p118, %r2, 283;
	setp.gt.u32 	%p119, %r19, 95;
	or.pred  	%p120, %p5, %p119;
	or.pred  	%p121, %p120, %p118;
	setp.gt.u32 	%p122, %r183, 67;
	setp.ne.s32 	%p123, %r1, 0;
	or.pred  	%p124, %p122, %p123;
	or.pred  	%p126, %p121, %p124;
	@%p126 bra 	$L__BB0_27;
	ld.global.nc.f32 	%f50, [%rd24+8];
	st.shared.f32 	[%r32+16], %f50;
$L__BB0_27:
	bar.sync 	0;
	mov.u32 	%r34, %tid.y;
	shl.b32 	%r35, %r1, 1;
	mad.lo.s32 	%r196, %r34, 10, %r35;
	shl.b32 	%r197, %r196, 2;
	mov.u32 	%r198, _ZZ24default_function_kernel0E15pad_temp_shared;
	add.s32 	%r199, %r198, %r197;
	ld.shared.f32 	%f51, [%r199];
	ld.shared.f32 	%f52, [%r199+16];
	ld.shared.f32 	%f53, [%r199+4];
	ld.shared.f32 	%f54, [%r199+20];
	ld.shared.f32 	%f55, [%r199+8];
	ld.shared.f32 	%f56, [%r199+24];
	ld.shared.f32 	%f57, [%r199+12];
	ld.shared.f32 	%f58, [%r199+28];
	mov.u32 	%r36, %tid.z;
	mov.u32 	%r200, _ZZ24default_function_kernel0E13kernel_shared;
	mad.lo.s32 	%r201, %r36, 144, %r200;
	ld.shared.f32 	%f59, [%r201];
	ld.shared.f32 	%f60, [%r201+576];
	ld.shared.f32 	%f61, [%r201+4];
	ld.shared.f32 	%f62, [%r201+580];
	ld.shared.f32 	%f63, [%r201+8];
	ld.shared.f32 	%f64, [%r201+584];
	ld.shared.f32 	%f65, [%r201+72];
	ld.shared.f32 	%f66, [%r201+648];
	ld.shared.f32 	%f67, [%r201+76];
	ld.shared.f32 	%f68, [%r201+652];
	ld.shared.f32 	%f69, [%r201+80];
	ld.shared.f32 	%f70, [%r201+656];
	fma.rn.f32 	%f71, %f51, %f59, %f443;
	fma.rn.f32 	%f72, %f51, %f60, %f451;
	fma.rn.f32 	%f73, %f52, %f59, %f447;
	fma.rn.f32 	%f74, %f52, %f60, %f455;
	fma.rn.f32 	%f75, %f53, %f59, %f444;
	fma.rn.f32 	%f76, %f53, %f60, %f452;
	fma.rn.f32 	%f77, %f54, %f59, %f448;
	fma.rn.f32 	%f78, %f54, %f60, %f456;
	fma.rn.f32 	%f79, %f51, %f65, %f445;
	fma.rn.f32 	%f80, %f51, %f66, %f453;
	fma.rn.f32 	%f81, %f52, %f65, %f449;
	fma.rn.f32 	%f82, %f52, %f66, %f457;
	fma.rn.f32 	%f83, %f53, %f65, %f446;
	fma.rn.f32 	%f84, %f53, %f66, %f454;
	fma.rn.f32 	%f85, %f54, %f65, %f450;
	fma.rn.f32 	%f86, %f54, %f66, %f458;
	fma.rn.f32 	%f87, %f53, %f61, %f71;
	fma.rn.f32 	%f88, %f53, %f62, %f72;
	fma.rn.f32 	%f89, %f54, %f61, %f73;
	fma.rn.f32 	%f90, %f54, %f62, %f74;
	fma.rn.f32 	%f91, %f55, %f61, %f75;
	fma.rn.f32 	%f92, %f55, %f62, %f76;
	fma.rn.f32 	%f93, %f56, %f61, %f77;
	fma.rn.f32 	%f94, %f56, %f62, %f78;
	fma.rn.f32 	%f95, %f53, %f67, %f79;
	fma.rn.f32 	%f96, %f53, %f68, %f80;
	fma.rn.f32 	%f97, %f54, %f67, %f81;
	fma.rn.f32 	%f98, %f54, %f68, %f82;
	fma.rn.f32 	%f99, %f55, %f67, %f83;
	fma.rn.f32 	%f100, %f55, %f68, %f84;
	fma.rn.f32 	%f101, %f56, %f67, %f85;
	fma.rn.f32 	%f102, %f56, %f68, %f86;
	fma.rn.f32 	%f103, %f55, %f63, %f87;
	fma.rn.f32 	%f104, %f55, %f64, %f88;
	fma.rn.f32 	%f105, %f56, %f63, %f89;
	fma.rn.f32 	%f106, %f56, %f64, %f90;
	fma.rn.f32 	%f107, %f57, %f63, %f91;
	fma.rn.f32 	%f108, %f57, %f64, %f92;
	fma.rn.f32 	%f109, %f58, %f63, %f93;
	fma.rn.f32 	%f110, %f58, %f64, %f94;
	fma.rn.f32 	%f111, %f55, %f69, %f95;
	fma.rn.f32 	%f112, %f55, %f70, %f96;
	fma.rn.f32 	%f113, %f56, %f69, %f97;
	fma.rn.f32 	%f114, %f56, %f70, %f98;
	fma.rn.f32 	%f115, %f57, %f69, %f99;
	fma.rn.f32 	%f116, %f57, %f70, %f100;
	fma.rn.f32 	%f117, %f58, %f69, %f101;
	fma.rn.f32 	%f118, %f58, %f70, %f102;
	ld.shared.f32 	%f119, [%r199+40];
	ld.shared.f32 	%f120, [%r199+56];
	ld.shared.f32 	%f121, [%r199+44];
	ld.shared.f32 	%f122, [%r199+60];
	ld.shared.f32 	%f123, [%r199+48];
	ld.shared.f32 	%f124, [%r199+64];
	ld.shared.f32 	%f125, [%r199+52];
	ld.shared.f32 	%f126, [%r199+68];
	ld.shared.f32 	%f127, [%r201+12];
	ld.shared.f32 	%f128, [%r201+588];
	ld.shared.f32 	%f129, [%r201+16];
	ld.shared.f32 	%f130, [%r201+592];
	ld.shared.f32 	%f131, [%r201+20];
	ld.shared.f32 	%f132, [%r201+596];
	ld.shared.f32 	%f133, [%r201+84];
	ld.shared.f32 	%f134, [%r201+660];
	ld.shared.f32 	%f135, [%r201+88];
	ld.shared.f32 	%f136, [%r201+664];
	ld.shared.f32 	%f137, [%r201+92];
	ld.shared.f32 	%f138, [%r201+668];
	fma.rn.f32 	%f139, %f119, %f127, %f103;
	fma.rn.f32 	%f140, %f119, %f128, %f104;
	fma.rn.f32 	%f141, %f120, %f127, %f105;
	fma.rn.f32 	%f142, %f120, %f128, %f106;
	fma.rn.f32 	%f143, %f121, %f127, %f107;
	fma.rn.f32 	%f144, %f121, %f128, %f108;
	fma.rn.f32 	%f145, %f122, %f127, %f109;
	fma.rn.f32 	%f146, %f122, %f128, %f110;
	fma.rn.f32 	%f147, %f119, %f133, %f111;
	fma.rn.f32 	%f148, %f119, %f134, %f112;
	fma.rn.f32 	%f149, %f120, %f133, %f113;
	fma.rn.f32 	%f150, %f120, %f134, %f114;
	fma.rn.f32 	%f151, %f121, %f133, %f115;
	fma.rn.f32 	%f152, %f121, %f134, %f116;
	fma.rn.f32 	%f153, %f122, %f133, %f117;
	fma.rn.f32 	%f154, %f122, %f134, %f118;
	fma.rn.f32 	%f155, %f121, %f129, %f139;
	fma.rn.f32 	%f156, %f121, %f130, %f140;
	fma.rn.f32 	%f157, %f122, %f129, %f141;
	fma.rn.f32 	%f158, %f122, %f130, %f142;
	fma.rn.f32 	%f159, %f123, %f129, %f143;
	fma.rn.f32 	%f160, %f123, %f130, %f144;
	fma.rn.f32 	%f161, %f124, %f129, %f145;
	fma.rn.f32 	%f162, %f124, %f130, %f146;
	fma.rn.f32 	%f163, %f121, %f135, %f147;
	fma.rn.f32 	%f164, %f121, %f136, %f148;
	fma.rn.f32 	%f165, %f122, %f135, %f149;
	fma.rn.f32 	%f166, %f122, %f136, %f150;
	fma.rn.f32 	%f167, %f123, %f135, %f151;
	fma.rn.f32 	%f168, %f123, %f136, %f152;
	fma.rn.f32 	%f169, %f124, %f135, %f153;
	fma.rn.f32 	%f170, %f124, %f136, %f154;
	fma.rn.f32 	%f171, %f123, %f131, %f155;
	fma.rn.f32 	%f172, %f123, %f132, %f156;
	fma.rn.f32 	%f173, %f124, %f131, %f157;
	fma.rn.f32 	%f174, %f124, %f132, %f158;
	fma.rn.f32 	%f175, %f125, %f131, %f159;
	fma.rn.f32 	%f176, %f125, %f132, %f160;
	fma.rn.f32 	%f177, %f126, %f131, %f161;
	fma.rn.f32 	%f178, %f126, %f132, %f162;
	fma.rn.f32 	%f179, %f123, %f137, %f163;
	fma.rn.f32 	%f180, %f123, %f138, %f164;
	fma.rn.f32 	%f181, %f124, %f137, %f165;
	fma.rn.f32 	%f182, %f124, %f138, %f166;
	fma.rn.f32 	%f183, %f125, %f137, %f167;
	fma.rn.f32 	%f184, %f125, %f138, %f168;
	fma.rn.f32 	%f185, %f126, %f137, %f169;
	fma.rn.f32 	%f186, %f126, %f138, %f170;
	ld.shared.f32 	%f187, [%r199+80];
	ld.shared.f32 	%f188, [%r199+96];
	ld.shared.f32 	%f189, [%r199+84];
	ld.shared.f32 	%f190, [%r199+100];
	ld.shared.f32 	%f191, [%r199+88];
	ld.shared.f32 	%f192, [%r199+104];
	ld.shared.f32 	%f193, [%r199+92];
	ld.shared.f32 	%f194, [%r199+108];
	ld.shared.f32 	%f195, [%r201+24];
	ld.shared.f32 	%f196, [%r201+600];
	ld.shared.f32 	%f197, [%r201+28];
	ld.shared.f32 	%f198, [%r201+604];
	ld.shared.f32 	%f199, [%r201+32];
	ld.shared.f32 	%f200, [%r201+608];
	ld.shared.f32 	%f201, [%r201+96];
	ld.shared.f32 	%f202, [%r201+672];
	ld.shared.f32 	%f203, [%r201+100];
	ld.shared.f32 	%f204, [%r201+676];
	ld.shared.f32 	%f205, [%r201+104];
	ld.shared.f32 	%f206, [%r201+680];
	fma.rn.f32 	%f207, %f187, %f195, %f171;
	fma.rn.f32 	%f208, %f187, %f196, %f172;
	fma.rn.f32 	%f209, %f188, %f195, %f173;
	fma.rn.f32 	%f210, %f188, %f196, %f174;
	fma.rn.f32 	%f211, %f189, %f195, %f175;
	fma.rn.f32 	%f212, %f189, %f196, %f176;
	fma.rn.f32 	%f213, %f190, %f195, %f177;
	fma.rn.f32 	%f214, %f190, %f196, %f178;
	fma.rn.f32 	%f215, %f187, %f201, %f179;
	fma.rn.f32 	%f216, %f187, %f202, %f180;
	fma.rn.f32 	%f217, %f188, %f201, %f181;
	fma.rn.f32 	%f218, %f188, %f202, %f182;
	fma.rn.f32 	%f219, %f189, %f201, %f183;
	fma.rn.f32 	%f220, %f189, %f202, %f184;
	fma.rn.f32 	%f221, %f190, %f201, %f185;
	fma.rn.f32 	%f222, %f190, %f202, %f186;
	fma.rn.f32 	%f223, %f189, %f197, %f207;
	fma.rn.f32 	%f224, %f189, %f198, %f208;
	fma.rn.f32 	%f225, %f190, %f197, %f209;
	fma.rn.f32 	%f226, %f190, %f198, %f210;
	fma.rn.f32 	%f227, %f191, %f197, %f211;
	fma.rn.f32 	%f228, %f191, %f198, %f212;
	fma.rn.f32 	%f229, %f192, %f197, %f213;
	fma.rn.f32 	%f230, %f192, %f198, %f214;
	fma.rn.f32 	%f231, %f189, %f203, %f215;
	fma.rn.f32 	%f232, %f189, %f204, %f216;
	fma.rn.f32 	%f233, %f190, %f203, %f217;
	fma.rn.f32 	%f234, %f190, %f204, %f218;
	fma.rn.f32 	%f235, %f191, %f203, %f219;
	fma.rn.f32 	%f236, %f191, %f204, %f220;
	fma.rn.f32 	%f237, %f192, %f203, %f221;
	fma.rn.f32 	%f238, %f192, %f204, %f222;
	fma.rn.f32 	%f239, %f191, %f199, %f223;
	fma.rn.f32 	%f240, %f191, %f200, %f224;
	fma.rn.f32 	%f241, %f192, %f199, %f225;
	fma.rn.f32 	%f242, %f192, %f200, %f226;
	fma.rn.f32 	%f243, %f193, %f199, %f227;
	fma.rn.f32 	%f244, %f193, %f200, %f228;
	fma.rn.f32 	%f245, %f194, %f199, %f229;
	fma.rn.f32 	%f246, %f194, %f200, %f230;
	fma.rn.f32 	%f247, %f191, %f205, %f231;
	fma.rn.f32 	%f248, %f191, %f206, %f232;
	fma.rn.f32 	%f249, %f192, %f205, %f233;
	fma.rn.f32 	%f250, %f192, %f206, %f234;
	fma.rn.f32 	%f251, %f193, %f205, %f235;
	fma.rn.f32 	%f252, %f193, %f206, %f236;
	fma.rn.f32 	%f253, %f194, %f205, %f237;
	fma.rn.f32 	%f254, %f194, %f206, %f238;
	ld.shared.f32 	%f255, [%r199+400];
	ld.shared.f32 	%f256, [%r199+416];
	ld.shared.f32 	%f257, [%r199+404];
	ld.shared.f32 	%f258, [%r199+420];
	ld.shared.f32 	%f259, [%r199+408];
	ld.shared.f32 	%f260, [%r199+424];
	ld.shared.f32 	%f261, [%r199+412];
	ld.shared.f32 	%f262, [%r199+428];
	ld.shared.f32 	%f263, [%r201+36];
	ld.shared.f32 	%f264, [%r201+612];
	ld.shared.f32 	%f265, [%r201+40];
	ld.shared.f32 	%f266, [%r201+616];
	ld.shared.f32 	%f267, [%r201+44];
	ld.shared.f32 	%f268, [%r201+620];
	ld.shared.f32 	%f269, [%r201+108];
	ld.shared.f32 	%f270, [%r201+684];
	ld.shared.f32 	%f271, [%r201+112];
	ld.shared.f32 	%f272, [%r201+688];
	ld.shared.f32 	%f273, [%r201+116];
	ld.shared.f32 	%f274, [%r201+692];
	fma.rn.f32 	%f275, %f255, %f263, %f239;
	fma.rn.f32 	%f276, %f255, %f264, %f240;
	fma.rn.f32 	%f277, %f256, %f263, %f241;
	fma.rn.f32 	%f278, %f256, %f264, %f242;
	fma.rn.f32 	%f279, %f257, %f263, %f243;
	fma.rn.f32 	%f280, %f257, %f264, %f244;
	fma.rn.f32 	%f281, %f258, %f263, %f245;
	fma.rn.f32 	%f282, %f258, %f264, %f246;
	fma.rn.f32 	%f283, %f255, %f269, %f247;
	fma.rn.f32 	%f284, %f255, %f270, %f248;
	fma.rn.f32 	%f285, %f256, %f269, %f249;
	fma.rn.f32 	%f286, %f256, %f270, %f250;
	fma.rn.f32 	%f287, %f257, %f269, %f251;
	fma.rn.f32 	%f288, %f257, %f270, %f252;
	fma.rn.f32 	%f289, %f258, %f269, %f253;
	fma.rn.f32 	%f290, %f258, %f270, %f254;
	fma.rn.f32 	%f291, %f257, %f265, %f275;
	fma.rn.f32 	%f292, %f257, %f266, %f276;
	fma.rn.f32 	%f293, %f258, %f265, %f277;
	fma.rn.f32 	%f294, %f258, %f266, %f278;
	fma.rn.f32 	%f295, %f259, %f265, %f279;
	fma.rn.f32 	%f296, %f259, %f266, %f280;
	fma.rn.f32 	%f297, %f260, %f265, %f281;
	fma.rn.f32 	%f298, %f260, %f266, %f282;
	fma.rn.f32 	%f299, %f257, %f271, %f283;
	fma.rn.f32 	%f300, %f257, %f272, %f284;
	fma.rn.f32 	%f301, %f258, %f271, %f285;
	fma.rn.f32 	%f302, %f258, %f272, %f286;
	fma.rn.f32 	%f303, %f259, %f271, %f287;
	fma.rn.f32 	%f304, %f259, %f272, %f288;
	fma.rn.f32 	%f305, %f260, %f271, %f289;
	fma.rn.f32 	%f306, %f260, %f272, %f290;
	fma.rn.f32 	%f307, %f259, %f267, %f291;
	fma.rn.f32 	%f308, %f259, %f268, %f292;
	fma.rn.f32 	%f309, %f260, %f267, %f293;
	fma.rn.f32 	%f310, %f260, %f268, %f294;
	fma.rn.f32 	%f311, %f261, %f267, %f295;
	fma.rn.f32 	%f312, %f261, %f268, %f296;
	fma.rn.f32 	%f313, %f262, %f267, %f297;
	fma.rn.f32 	%f314, %f262, %f268, %f298;
	fma.rn.f32 	%f315, %f259, %f273, %f299;
	fma.rn.f32 	%f316, %f259, %f274, %f300;
	fma.rn.f32 	%f317, %f260, %f273, %f301;
	fma.rn.f32 	%f318, %f260, %f274, %f302;
	fma.rn.f32 	%f319, %f261, %f273, %f303;
	fma.rn.f32 	%f320, %f261, %f274, %f304;
	fma.rn.f32 	%f321, %f262, %f273, %f305;
	fma.rn.f32 	%f322, %f262, %f274, %f306;
	ld.shared.f32 	%f323, [%r199+440];
	ld.shared.f32 	%f324, [%r199+456];
	ld.shared.f32 	%f325, [%r199+444];
	ld.shared.f32 	%f326, [%r199+460];
	ld.shared.f32 	%f327, [%r199+448];
	ld.shared.f32 	%f328, [%r199+464];
	ld.shared.f32 	%f329, [%r199+452];
	ld.shared.f32 	%f330, [%r199+468];
	ld.shared.f32 	%f331, [%r201+48];
	ld.shared.f32 	%f332, [%r201+624];
	ld.shared.f32 	%f333, [%r201+52];
	ld.shared.f32 	%f334, [%r201+628];
	ld.shared.f32 	%f335, [%r201+56];
	ld.shared.f32 	%f336, [%r201+632];
	ld.shared.f32 	%f337, [%r201+120];
	ld.shared.f32 	%f338, [%r201+696];
	ld.shared.f32 	%f339, [%r201+124];
	ld.shared.f32 	%f340, [%r201+700];
	ld.shared.f32 	%f341, [%r201+128];
	ld.shared.f32 	%f342, [%r201+704];
	fma.rn.f32 	%f343, %f323, %f331, %f307;
	fma.rn.f32 	%f344, %f323, %f332, %f308;
	fma.rn.f32 	%f345, %f324, %f331, %f309;
	fma.rn.f32 	%f346, %f324, %f332, %f310;
	fma.rn.f32 	%f347, %f325, %f331, %f311;
	fma.rn.f32 	%f348, %f325, %f332, %f312;
	fma.rn.f32 	%f349, %f326, %f331, %f313;
	fma.rn.f32 	%f350, %f326, %f332, %f314;
	fma.rn.f32 	%f351, %f323, %f337, %f315;
	fma.rn.f32 	%f352, %f323, %f338, %f316;
	fma.rn.f32 	%f353, %f324, %f337, %f317;
	fma.rn.f32 	%f354, %f324, %f338, %f318;
	fma.rn.f32 	%f355, %f325, %f337, %f319;
	fma.rn.f32 	%f356, %f325, %f338, %f320;
	fma.rn.f32 	%f357, %f326, %f337, %f321;
	fma.rn.f32 	%f358, %f326, %f338, %f322;
	fma.rn.f32 	%f359, %f325, %f333, %f343;
	fma.rn.f32 	%f360, %f325, %f334, %f344;
	fma.rn.f32 	%f361, %f326, %f333, %f345;
	fma.rn.f32 	%f362, %f326, %f334, %f346;
	fma.rn.f32 	%f363, %f327, %f333, %f347;
	fma.rn.f32 	%f364, %f327, %f334, %f348;
	fma.rn.f32 	%f365, %f328, %f333, %f349;
	fma.rn.f32 	%f366, %f328, %f334, %f350;
	fma.rn.f32 	%f367, %f325, %f339, %f351;
	fma.rn.f32 	%f368, %f325, %f340, %f352;
	fma.rn.f32 	%f369, %f326, %f339, %f353;
	fma.rn.f32 	%f370, %f326, %f340, %f354;
	fma.rn.f32 	%f371, %f327, %f339, %f355;
	fma.rn.f32 	%f372, %f327, %f340, %f356;
	fma.rn.f32 	%f373, %f328, %f339, %f357;
	fma.rn.f32 	%f374, %f328, %f340, %f358;
	fma.rn.f32 	%f375, %f327, %f335, %f359;
	fma.rn.f32 	%f376, %f327, %f336, %f360;
	fma.rn.f32 	%f377, %f328, %f335, %f361;
	fma.rn.f32 	%f378, %f328, %f336, %f362;
	fma.rn.f32 	%f379, %f329, %f335, %f363;
	fma.rn.f32 	%f380, %f329, %f336, %f364;
	fma.rn.f32 	%f381, %f330, %f335, %f365;
	fma.rn.f32 	%f382, %f330, %f336, %f366;
	fma.rn.f32 	%f383, %f327, %f341, %f367;
	fma.rn.f32 	%f384, %f327, %f342, %f368;
	fma.rn.f32 	%f385, %f328, %f341, %f369;
	fma.rn.f32 	%f386, %f328, %f342, %f370;
	fma.rn.f32 	%f387, %f329, %f341, %f371;
	fma.rn.f32 	%f388, %f329, %f342, %f372;
	fma.rn.f32 	%f389, %f330, %f341, %f373;
	fma.rn.f32 	%f390, %f330, %f342, %f374;
	ld.shared.f32 	%f391, [%r199+480];
	ld.shared.f32 	%f392, [%r199+496];
	ld.shared.f32 	%f393, [%r199+484];
	ld.shared.f32 	%f394, [%r199+500];
	ld.shared.f32 	%f395, [%r199+488];
	ld.shared.f32 	%f396, [%r199+504];
	ld.shared.f32 	%f397, [%r199+492];
	ld.shared.f32 	%f398, [%r199+508];
	ld.shared.f32 	%f399, [%r201+60];
	ld.shared.f32 	%f400, [%r201+636];
	ld.shared.f32 	%f401, [%r201+64];
	ld.shared.f32 	%f402, [%r201+640];
	ld.shared.f32 	%f403, [%r201+68];
	ld.shared.f32 	%f404, [%r201+644];
	ld.shared.f32 	%f405, [%r201+132];
	ld.shared.f32 	%f406, [%r201+708];
	ld.shared.f32 	%f407, [%r201+136];
	ld.shared.f32 	%f408, [%r201+712];
	ld.shared.f32 	%f409, [%r201+140];
	ld.shared.f32 	%f410, [%r201+716];
	fma.rn.f32 	%f411, %f391, %f399, %f375;
	fma.rn.f32 	%f412, %f391, %f400, %f376;
	fma.rn.f32 	%f413, %f392, %f399, %f377;
	fma.rn.f32 	%f414, %f392, %f400, %f378;
	fma.rn.f32 	%f415, %f393, %f399, %f379;
	fma.rn.f32 	%f416, %f393, %f400, %f380;
	fma.rn.f32 	%f417, %f394, %f399, %f381;
	fma.rn.f32 	%f418, %f394, %f400, %f382;
	fma.rn.f32 	%f419, %f391, %f405, %f383;
	fma.rn.f32 	%f420, %f391, %f406, %f384;
	fma.rn.f32 	%f421, %f392, %f405, %f385;
	fma.rn.f32 	%f422, %f392, %f406, %f386;
	fma.rn.f32 	%f423, %f393, %f405, %f387;
	fma.rn.f32 	%f424, %f393, %f406, %f388;
	fma.rn.f32 	%f425, %f394, %f405, %f389;
	fma.rn.f32 	%f426, %f394, %f406, %f390;
	fma.rn.f32 	%f427, %f393, %f401, %f411;
	fma.rn.f32 	%f428, %f393, %f402, %f412;
	fma.rn.f32 	%f429, %f394, %f401, %f413;
	fma.rn.f32 	%f430, %f394, %f402, %f414;
	fma.rn.f32 	%f431, %f395, %f401, %f415;
	fma.rn.f32 	%f432, %f395, %f402, %f416;
	fma.rn.f32 	%f433, %f396, %f401, %f417;
	fma.rn.f32 	%f434, %f396, %f402, %f418;
	fma.rn.f32 	%f435, %f393, %f407, %f419;
	fma.rn.f32 	%f436, %f393, %f408, %f420;
	fma.rn.f32 	%f437, %f394, %f407, %f421;
	fma.rn.f32 	%f438, %f394, %f408, %f422;
	fma.rn.f32 	%f439, %f395, %f407, %f423;
	fma.rn.f32 	%f440, %f395, %f408, %f424;
	fma.rn.f32 	%f441, %f396, %f407, %f425;
	fma.rn.f32 	%f442, %f396, %f408, %f426;
	fma.rn.f32 	%f443, %f395, %f403, %f427;
	fma.rn.f32 	%f451, %f395, %f404, %f428;
	fma.rn.f32 	%f447, %f396, %f403, %f429;
	fma.rn.f32 	%f455, %f396, %f404, %f430;
	fma.rn.f32 	%f444, %f397, %f403, %f431;
	fma.rn.f32 	%f452, %f397, %f404, %f432;
	fma.rn.f32 	%f448, %f398, %f403, %f433;
	fma.rn.f32 	%f456, %f398, %f404, %f434;
	fma.rn.f32 	%f445, %f395, %f409, %f435;
	fma.rn.f32 	%f453, %f395, %f410, %f436;
	fma.rn.f32 	%f449, %f396, %f409, %f437;
	fma.rn.f32 	%f457, %f396, %f410, %f438;
	fma.rn.f32 	%f446, %f397, %f409, %f439;
	fma.rn.f32 	%f454, %f397, %f410, %f440;
	fma.rn.f32 	%f450, %f398, %f409, %f441;
	fma.rn.f32 	%f458, %f398, %f410, %f442;
	add.s32 	%r216, %r216, 1;
	add.s32 	%r215, %r215, 6272;
	add.s32 	%r214, %r214, 6272;
	add.s32 	%r213, %r213, 6272;
	add.s32 	%r212, %r212, 6272;
	add.s64 	%rd24, %rd24, 72;
	setp.ne.s32 	%p127, %r216, 32;
	@%p127 bra 	$L__BB0_1;
	ld.param.u64 	%rd23, [default_function_kernel0_param_2];
	cvta.to.global.u64 	%rd19, %rd23;
	mov.u32 	%r202, %ctaid.z;
	mul.lo.s32 	%r203, %r36, 6272;
	mad.lo.s32 	%r204, %r202, 50176, %r203;
	mov.u32 	%r205, %ctaid.y;
	mad.lo.s32 	%r206, %r205, 448, %r204;
	mad.lo.s32 	%r207, %r34, 56, %r206;
	mov.u32 	%r208, %ctaid.x;
	shl.b32 	%r209, %r208, 3;
	add.s32 	%r210, %r207, %r209;
	add.s32 	%r211, %r210, %r35;
	mul.wide.u32 	%rd20, %r211, 4;
	add.s64 	%rd21, %rd19, %rd20;
	st.global.f32 	[%rd21], %f443;
	st.global.f32 	[%rd21+100352], %f451;
	st.global.f32 	[%rd21+16], %f447;
	st.global.f32 	[%rd21+100368], %f455;
	st.global.f32 	[%rd21+4], %f444;
	st.global.f32 	[%rd21+100356], %f452;
	st.global.f32 	[%rd21+20], %f448;
	st.global.f32 	[%rd21+100372], %f456;
	st.global.f32 	[%rd21+12544], %f445;
	st.global.f32 	[%rd21+112896], %f453;
	st.global.f32 	[%rd21+12560], %f449;
	st.global.f32 	[%rd21+112912], %f457;
	st.global.f32 	[%rd21+12548], %f446;
	st.global.f32 	[%rd21+112900], %f454;
	st.global.f32 	[%rd21+12564], %f450;
	st.global.f32 	[%rd21+112916], %f458;
	ret;

}


// ===== COMPILED SASS (sm_100) =====

	.target	sm_100

	.elftype	@"ET_EXEC"


//--------------------- .note.nv.tkinfo           --------------------------
	.section	.note.nv.tkinfo,"",@"SHT_NOTE"
	.sectionflags	@"SHF_NOTE_NV_TKINFO"
	.tkinfo
        /*0018*/ 	.word	0x00000002
        /*0030*/ 	.string	""
        /*0030*/ 	.string	"ptxas"
        /*0030*/ 	.string	"Cuda compilation tools, release 13.0, V13.0.88"
        /*0030*/ 	.string	"Build cuda_13.0.r13.0/compiler.36424714_0"
        /*0030*/ 	.string	"-arch sm_100 -m 64 "



//--------------------- .note.nv.cuinfo           --------------------------
	.section	.note.nv.cuinfo,"",@"SHT_NOTE"
	.sectionflags	@"SHF_NOTE_NV_CUINFO"
        /*0018*/ 	.short	0x0002
        /*001a*/ 	.short	0x0064
        /*001c*/ 	.short	0x0082
	.zero		2


//--------------------- .nv.info                  --------------------------
	.section	.nv.info,"",@"SHT_CUDA_INFO"
	.align	4


	//----- nvinfo : EIATTR_REGCOUNT
	.align		4
        /*0000*/ 	.byte	0x04, 0x2f
        /*0002*/ 	.short	(.L_1 - .L_0)
	.align		4
.L_0:
        /*0004*/ 	.word	index@(default_function_kernel0)
        /*0008*/ 	.word	0x00000048


	//----- nvinfo : EIATTR_FRAME_SIZE
	.align		4
.L_1:
        /*000c*/ 	.byte	0x04, 0x11
        /*000e*/ 	.short	(.L_3 - .L_2)
	.align		4
.L_2:
        /*0010*/ 	.word	index@(default_function_kernel0)
        /*0014*/ 	.word	0x00000000


	//----- nvinfo : EIATTR_MIN_STACK_SIZE
	.align		4
.L_3:
        /*0018*/ 	.byte	0x04, 0x12
        /*001a*/ 	.short	(.L_5 - .L_4)
	.align		4
.L_4:
        /*001c*/ 	.word	index@(default_function_kernel0)
        /*0020*/ 	.word	0x00000000
.L_5:


//--------------------- .nv.compat                --------------------------
	.section	.nv.compat,"",@"SHT_CUDA_COMPAT_INFO"
	.align	4
        /*0000*/ 	.byte	0x02, 0x09, 0x00, 0x00, 0x02, 0x02, 0x01, 0x00, 0x02, 0x05, 0x05, 0x00, 0x03, 0x07, 0x01, 0x01
        /*0010*/ 	.byte	0x02, 0x03, 0x00, 0x00, 0x02, 0x06, 0x01, 0x00, 0x04, 0x0b, 0x08, 0x00, 0x09, 0x00, 0x00, 0x00
        /*0020*/ 	.byte	0x00, 0x00, 0x00, 0x00


//--------------------- .nv.info.default_function_kernel0 --------------------------
	.section	.nv.info.default_function_kernel0,"",@"SHT_CUDA_INFO"
	.sectionflags	@""
	.align	4


	//----- nvinfo : EIATTR_CUDA_API_VERSION
	.align		4
        /*0000*/ 	.byte	0x04, 0x37
        /*0002*/ 	.short	(.L_7 - .L_6)
.L_6:
        /*0004*/ 	.word	0x00000082


	//----- nvinfo : EIATTR_KPARAM_INFO
	.align		4
.L_7:
        /*0008*/ 	.byte	0x04, 0x17
        /*000a*/ 	.short	(.L_9 - .L_8)
.L_8:
        /*000c*/ 	.word	0x00000000
        /*0010*/ 	.short	0x0002
        /*0012*/ 	.short	0x0010
        /*0014*/ 	.byte	0x00, 0xf5, 0x21, 0x00


	//----- nvinfo : EIATTR_KPARAM_INFO
	.align		4
.L_9:
        /*0018*/ 	.byte	0x04, 0x17
        /*001a*/ 	.short	(.L_11 - .L_10)
.L_10:
        /*001c*/ 	.word	0x00000000
        /*0020*/ 	.short	0x0001
        /*0022*/ 	.short	0x0008
        /*0024*/ 	.byte	0x00, 0xf5, 0x21, 0x00


	//----- nvinfo : EIATTR_KPARAM_INFO
	.align		4
.L_11:
        /*0028*/ 	.byte	0x04, 0x17
        /*002a*/ 	.short	(.L_13 - .L_12)
.L_12:
        /*002c*/ 	.word	0x00000000
        /*0030*/ 	.short	0x0000
        /*0032*/ 	.short	0x0000
        /*0034*/ 	.byte	0x00, 0xf5, 0x21, 0x00


	//----- nvinfo : EIATTR_SPARSE_MMA_MASK
	.align		4
.L_13:
        /*0038*/ 	.byte	0x03, 0x50
        /*003a*/ 	.short	0x0000


	//----- nvinfo : EIATTR_MAXREG_COUNT
	.align		4
        /*003c*/ 	.byte	0x03, 0x1b
        /*003e*/ 	.short	0x00ff


	//----- nvinfo : EIATTR_NUM_BARRIERS
	.align		4
        /*0040*/ 	.byte	0x02, 0x4c
        /*0042*/ 	.byte	0x01
	.zero		1


	//----- nvinfo : EIATTR_MERCURY_ISA_VERSION
	.align		4
        /*0044*/ 	.byte	0x03, 0x5f
        /*0046*/ 	.short	0x0101


	//----- nvinfo : EIATTR_VRC_CTA_INIT_COUNT
	.align		4
        /*0048*/ 	.byte	0x02, 0x4a
	.zero		1
	.zero		1


	//----- nvinfo : EIATTR_EXIT_INSTR_OFFSETS
	.align		4
        /*004c*/ 	.byte	0x04, 0x1c
        /*004e*/ 	.short	(.L_15 - .L_14)


	//   ....[0]....
.L_14:
        /*0050*/ 	.word	0x00002da0


	//----- nvinfo : EIATTR_CRS_STACK_SIZE
	.align		4
.L_15:
        /*0054*/ 	.byte	0x04, 0x1e
        /*0056*/ 	.short	(.L_17 - .L_16)
.L_16:
        /*0058*/ 	.word	0x00000000


	//----- nvinfo : EIATTR_CBANK_PARAM_SIZE
	.align		4
.L_17:
        /*005c*/ 	.byte	0x03, 0x19
        /*005e*/ 	.short	0x0018


	//----- nvinfo : EIATTR_PARAM_CBANK
	.align		4
        /*0060*/ 	.byte	0x04, 0x0a
        /*0062*/ 	.short	(.L_19 - .L_18)
	.align		4
.L_18:
        /*0064*/ 	.word	index@(.nv.constant0.default_function_kernel0)
        /*0068*/ 	.short	0x0380
        /*006a*/ 	.short	0x0018


	//----- nvinfo : EIATTR_SW_WAR
	.align		4
.L_19:
        /*006c*/ 	.byte	0x04, 0x36
        /*006e*/ 	.short	(.L_21 - .L_20)
.L_20:
        /*0070*/ 	.word	0x00000008
.L_21:


//--------------------- .nv.callgraph             --------------------------
	.section	.nv.callgraph,"",@"SHT_CUDA_CALLGRAPH"
	.align	4
	.sectionentsize	8
	.align		4
        /*0000*/ 	.word	0x00000000
	.align		4
        /*0004*/ 	.word	0xffffffff
	.align		4
        /*0008*/ 	.word	0x00000000
	.align		4
        /*000c*/ 	.word	0xfffffffe
	.align		4
        /*0010*/ 	.word	0x00000000
	.align		4
        /*0014*/ 	.word	0xfffffffd
	.align		4
        /*0018*/ 	.word	0x00000000
	.align		4
        /*001c*/ 	.word	0xfffffffc


//--------------------- .text.default_function_kernel0 --------------------------
	.section	.text.default_function_kernel0,"ax",@progbits
	.align	128
        .global         default_function_kernel0
        .type           default_function_kernel0,@function
        .size           default_function_kernel0,(.L_x_18 - default_function_kernel0)
        .other          default_function_kernel0,@"STO_CUDA_ENTRY STV_DEFAULT"
default_function_kernel0:
.text.default_function_kernel0:
[----:B------:R-:W-:Y:S01]  /*0000*/  LDC R1, c[0x0][0x37c] ;  /* 0x0000df00ff017b82 */ /* 0x000fe20000000800 */
[----:B------:R-:W0:Y:S01]  /*0010*/  S2R R11, SR_TID.Y ;  /* 0x00000000000b7919 */ /* 0x000e220000002200 */
[----:B------:R-:W-:-:S06]  /*0020*/  MOV R2, 0x400 ;  /* 0x0000040000027802 */ /* 0x000fcc0000000f00 */
[----:B------:R-:W1:Y:S01]  /*0030*/  S2UR UR4, SR_CTAID.Y ;  /* 0x00000000000479c3 */ /* 0x000e620000002600 */
[----:B------:R-:W-:Y:S01]  /*0040*/  HFMA2 R57, -RZ, RZ, 0, 0 ;  /* 0x00000000ff397431 */ /* 0x000fe200000001ff */
[----:B------:R-:W2:Y:S01]  /*0050*/  S2R R0, SR_TID.X ;  /* 0x0000000000007919 */ /* 0x000ea20000002100 */
[----:B------:R-:W-:Y:S01]  /*0060*/  IADD3 R7, PT, PT, R2, 0x320, RZ ;  /* 0x0000032002077810 */ /* 0x000fe20007ffe0ff */
[----:B------:R-:W-:Y:S01]  /*0070*/  HFMA2 R65, -RZ, RZ, 0, 0 ;  /* 0x00000000ff417431 */ /* 0x000fe200000001ff */
[----:B------:R-:W-:Y:S01]  /*0080*/  MOV R59, RZ ;  /* 0x000000ff003b7202 */ /* 0x000fe20000000f00 */
[----:B------:R-:W3:Y:S01]  /*0090*/  S2R R8, SR_CgaCtaId ;  /* 0x0000000000087919 */ /* 0x000ee20000008800 */
[----:B------:R-:W-:Y:S01]  /*00a0*/  HFMA2 R63, -RZ, RZ, 0, 0 ;  /* 0x00000000ff3f7431 */ /* 0x000fe200000001ff */
[----:B------:R-:W-:Y:S01]  /*00b0*/  MOV R67, RZ ;  /* 0x000000ff00437202 */ /* 0x000fe20000000f00 */
[----:B------:R-:W-:Y:S01]  /*00c0*/  HFMA2 R61, -RZ, RZ, 0, 0 ;  /* 0x00000000ff3d7431 */ /* 0x000fe200000001ff */
[----:B------:R-:W4:Y:S01]  /*00d0*/  S2R R13, SR_TID.Z ;  /* 0x00000000000d7919 */ /* 0x000f220000002300 */
[----:B------:R-:W-:Y:S01]  /*00e0*/  HFMA2 R69, -RZ, RZ, 0, 0 ;  /* 0x00000000ff457431 */ /* 0x000fe200000001ff */
[----:B------:R-:W-:-:S02]  /*00f0*/  CS2R R44, SRZ ;  /* 0x00000000002c7805 */ /* 0x000fc4000001ff00 */
[----:B------:R-:W-:Y:S01]  /*0100*/  MOV R29, RZ ;  /* 0x000000ff001d7202 */ /* 0x000fe20000000f00 */
[----:B------:R-:W5:Y:S01]  /*0110*/  S2R R9, SR_CTAID.Z ;  /* 0x0000000000097919 */ /* 0x000f620000002700 */
[----:B------:R-:W2:Y:S01]  /*0120*/  LDCU.64 UR8, c[0x0][0x358] ;  /* 0x00006b00ff0877ac */ /* 0x000ea20008000a00 */
[----:B-1----:R-:W-:-:S04]  /*0130*/  UIMAD UR4, UR4, 0x1c0, URZ ;  /* 0x000001c0040478a4 */ /* 0x002fc8000f8e02ff */
[----:B------:R-:W-:Y:S01]  /*0140*/  UIADD3 UR5, UPT, UPT, UR4, 0xc40, URZ ;  /* 0x00000c4004057890 */ /* 0x000fe2000fffe0ff */
[----:B0-----:R-:W-:Y:S02]  /*0150*/  LOP3.LUT R3, R11, 0x1, RZ, 0xc0, !PT ;  /* 0x000000010b037812 */ /* 0x001fe400078ec0ff */
[C---:B--2---:R-:W-:Y:S02]  /*0160*/  SHF.L.U32 R52, R0.reuse, 0x2, RZ ;  /* 0x0000000200347819 */ /* 0x044fe400000006ff */
[----:B------:R-:W-:Y:S02]  /*0170*/  ISETP.NE.U32.AND P0, PT, R3, 0x1, PT ;  /* 0x000000010300780c */ /* 0x000fe40003f05070 */
[C---:B------:R-:W-:Y:S01]  /*0180*/  LEA R10, R0.reuse, R0, 0x2 ;  /* 0x00000000000a7211 */ /* 0x040fe200078e10ff */
[----:B------:R-:W-:Y:S01]  /*0190*/  IMAD R52, R11, 0x7, R52 ;  /* 0x000000070b347824 */ /* 0x000fe200078e0234 */
[----:B------:R-:W-:Y:S02]  /*01a0*/  SHF.L.U32 R4, R0, 0x1, RZ ;  /* 0x0000000100047819 */ /* 0x000fe400000006ff */
[----:B---3--:R-:W-:Y:S01]  /*01b0*/  LEA R6, R8, R2, 0x18 ;  /* 0x0000000208067211 */ /* 0x008fe200078ec0ff */
[----:B----4-:R-:W-:Y:S01]  /*01c0*/  IMAD R5, R13, 0x32, R52 ;  /* 0x000000320d057824 */ /* 0x010fe200078e0234 */
[----:B------:R-:W-:Y:S01]  /*01d0*/  LOP3.LUT R15, R10, 0xffff, RZ, 0xc0, !PT ;  /* 0x0000ffff0a0f7812 */ /* 0x000fe200078ec0ff */
[----:B------:R-:W-:Y:S01]  /*01e0*/  IMAD R3, R11, 0xa, R4 ;  /* 0x0000000a0b037824 */ /* 0x000fe200078e0204 */
[----:B------:R-:W-:-:S02]  /*01f0*/  SEL R2, RZ, 0x9, P0 ;  /* 0x00000009ff027807 */ /* 0x000fc40000000000 */
[----:B------:R-:W-:Y:S01]  /*0200*/  LEA R51, R13, R11, 0x3 ;  /* 0x0000000b0d337211 */ /* 0x000fe200078e18ff */
[----:B------:R-:W-:Y:S01]  /*0210*/  IMAD R14, R15, 0x1c72, RZ ;  /* 0x00001c720f0e7824 */ /* 0x000fe200078e02ff */
[----:B------:R-:W-:Y:S01]  /*0220*/  ISETP.GT.U32.AND P0, PT, R5, 0xc7, PT ;  /* 0x000000c70500780c */ /* 0x000fe20003f04070 */
[----:B-----5:R-:W-:Y:S01]  /*0230*/  IMAD R12, R9, 0x2400, R2 ;  /* 0x00002400090c7824 */ /* 0x020fe200078e0202 */
[-C--:B------:R-:W-:Y:S01]  /*0240*/  LEA R2, R3, R6.reuse, 0x2 ;  /* 0x0000000603027211 */ /* 0x080fe200078e10ff */
[----:B------:R-:W-:Y:S01]  /*0250*/  IMAD R15, R15, 0x5556, RZ ;  /* 0x000055560f0f7824 */ /* 0x000fe200078e02ff */
[----:B------:R-:W-:Y:S01]  /*0260*/  LEA R3, R5, R6, 0x2 ;  /* 0x0000000605037211 */ /* 0x000fe200078e10ff */
[----:B------:R-:W-:Y:S01]  /*0270*/  IMAD R12, R13, 0x900, R12 ;  /* 0x000009000d0c7824 */ /* 0x000fe200078e020c */
[----:B------:R-:W-:Y:S02]  /*0280*/  IADD3 R5, PT, PT, R10, 0x1, RZ ;  /* 0x000000010a057810 */ /* 0x000fe40007ffe0ff */
[----:B------:R-:W-:-:S02]  /*0290*/  LEA R4, R8, R7, 0x18 ;  /* 0x0000000708047211 */ /* 0x000fc400078ec0ff */
[----:B------:R-:W-:Y:S02]  /*02a0*/  LEA.HI R7, R14, R51, RZ, 0x10 ;  /* 0x000000330e077211 */ /* 0x000fe400078f80ff */
[----:B------:R-:W-:Y:S01]  /*02b0*/  LOP3.LUT R5, R5, 0xffff, RZ, 0xc0, !PT ;  /* 0x0000ffff05057812 */ /* 0x000fe200078ec0ff */
[----:B------:R-:W-:Y:S01]  /*02c0*/  IMAD R4, R13, 0x90, R4 ;  /* 0x000000900d047824 */ /* 0x000fe200078e0204 */
[C---:B------:R-:W-:Y:S02]  /*02d0*/  IADD3 R6, PT, PT, R10.reuse, 0x2, RZ ;  /* 0x000000020a067810 */ /* 0x040fe40007ffe0ff */
[----:B------:R-:W-:Y:S01]  /*02e0*/  ISETP.GT.U32.AND P2, PT, R7, 0x1f, PT ;  /* 0x0000001f0700780c */ /* 0x000fe20003f44070 */
[C---:B------:R-:W-:Y:S01]  /*02f0*/  IMAD R18, R5.reuse, 0x1c72, RZ ;  /* 0x00001c7205127824 */ /* 0x040fe200078e02ff */
[----:B------:R-:W-:Y:S01]  /*0300*/  IADD3 R7, PT, PT, R10, 0x3, RZ ;  /* 0x000000030a077810 */ /* 0x000fe20007ffe0ff */
[----:B------:R-:W-:Y:S01]  /*0310*/  IMAD R17, R5, 0x5556, RZ ;  /* 0x0000555605117824 */ /* 0x000fe200078e02ff */
[----:B------:R-:W-:-:S02]  /*0320*/  LOP3.LUT R6, R6, 0xffff, RZ, 0xc0, !PT ;  /* 0x0000ffff06067812 */ /* 0x000fc400078ec0ff */
[----:B------:R-:W-:Y:S02]  /*0330*/  IADD3 R9, PT, PT, R10, 0x4, RZ ;  /* 0x000000040a097810 */ /* 0x000fe40007ffe0ff */
[----:B------:R-:W-:Y:S01]  /*0340*/  LOP3.LUT R7, R7, 0xffff, RZ, 0xc0, !PT ;  /* 0x0000ffff07077812 */ /* 0x000fe200078ec0ff */
[----:B------:R-:W-:Y:S01]  /*0350*/  IMAD R22, R6, 0x1c72, RZ ;  /* 0x00001c7206167824 */ /* 0x000fe200078e02ff */
[-C--:B------:R-:W-:Y:S02]  /*0360*/  LEA R8, R51, R51.reuse, 0x1 ;  /* 0x0000003333087211 */ /* 0x080fe400078e08ff */
[----:B------:R-:W-:Y:S01]  /*0370*/  LEA.HI R19, R18, R51, RZ, 0x10 ;  /* 0x0000003312137211 */ /* 0x000fe200078f80ff */
[----:B------:R-:W-:Y:S01]  /*0380*/  IMAD R24, R7, 0x1c72, RZ ;  /* 0x00001c7207187824 */ /* 0x000fe200078e02ff */
[----:B------:R-:W-:Y:S01]  /*0390*/  LOP3.LUT R23, R9, 0xffff, RZ, 0xc0, !PT ;  /* 0x0000ffff09177812 */ /* 0x000fe200078ec0ff */
[----:B------:R-:W-:Y:S01]  /*03a0*/  IMAD R9, R7, 0x5556, RZ ;  /* 0x0000555607097824 */ /* 0x000fe200078e02ff */
[----:B------:R-:W-:-:S02]  /*03b0*/  LOP3.LUT R7, R52, 0xffff, RZ, 0xc0, !PT ;  /* 0x0000ffff34077812 */ /* 0x000fc400078ec0ff */
[----:B------:R-:W-:Y:S01]  /*03c0*/  LEA.HI R16, R15, R8, RZ, 0x10 ;  /* 0x000000080f107211 */ /* 0x000fe200078f80ff */
[----:B------:R-:W-:Y:S01]  /*03d0*/  IMAD R15, R6, 0x5556, RZ ;  /* 0x00005556060f7824 */ /* 0x000fe200078e02ff */
[----:B------:R-:W-:Y:S01]  /*03e0*/  ISETP.GT.U32.AND P4, PT, R19, 0x1f, PT ;  /* 0x0000001f1300780c */ /* 0x000fe20003f84070 */
[----:B------:R-:W-:Y:S01]  /*03f0*/  IMAD R7, R7, 0x199a, RZ ;  /* 0x0000199a07077824 */ /* 0x000fe200078e02ff */
[----:B------:R-:W-:Y:S01]  /*0400*/  LEA.HI R19, R22, R51, RZ, 0x10 ;  /* 0x0000003316137211 */ /* 0x000fe200078f80ff */
[C---:B------:R-:W-:Y:S01]  /*0410*/  IMAD R5, R23.reuse, 0x5556, RZ ;  /* 0x0000555617057824 */ /* 0x040fe200078e02ff */
[----:B------:R-:W-:Y:S01]  /*0420*/  IADD3 R6, PT, PT, R52, 0x1, RZ ;  /* 0x0000000134067810 */ /* 0x000fe20007ffe0ff */
[----:B------:R-:W-:Y:S01]  /*0430*/  IMAD R26, R23, 0x1c72, RZ ;  /* 0x00001c72171a7824 */ /* 0x000fe200078e02ff */
[----:B------:R-:W-:Y:S02]  /*0440*/  LEA R38, R13, R13, 0x2 ;  /* 0x0000000d0d267211 */ /* 0x000fe400078e10ff */
[----:B------:R-:W-:-:S02]  /*0450*/  ISETP.GT.U32.AND P5, PT, R19, 0x1f, PT ;  /* 0x0000001f1300780c */ /* 0x000fc40003fa4070 */
[----:B------:R-:W-:Y:S02]  /*0460*/  LOP3.LUT R19, R6, 0xffff, RZ, 0xc0, !PT ;  /* 0x0000ffff06137812 */ /* 0x000fe400078ec0ff */
[----:B------:R-:W-:Y:S02]  /*0470*/  LEA.HI R50, R7, R38, RZ, 0x10 ;  /* 0x0000002607327211 */ /* 0x000fe400078f80ff */
[-C--:B------:R-:W-:Y:S01]  /*0480*/  LEA.HI R17, R17, R8.reuse, RZ, 0x10 ;  /* 0x0000000811117211 */ /* 0x080fe200078f80ff */
[----:B------:R-:W-:Y:S01]  /*0490*/  IMAD R21, R19, 0x6667, RZ ;  /* 0x0000666713157824 */ /* 0x000fe200078e02ff */
[-C--:B------:R-:W-:Y:S02]  /*04a0*/  LEA.HI R15, R15, R8.reuse, RZ, 0x10 ;  /* 0x000000080f0f7211 */ /* 0x080fe400078f80ff */
[-C--:B------:R-:W-:Y:S02]  /*04b0*/  LEA.HI R9, R9, R8.reuse, RZ, 0x10 ;  /* 0x0000000809097211 */ /* 0x080fe400078f80ff */
[----:B------:R-:W-:-:S02]  /*04c0*/  LEA.HI R8, R5, R8, RZ, 0x10 ;  /* 0x0000000805087211 */ /* 0x000fc400078f80ff */
[----:B------:R-:W-:Y:S02]  /*04d0*/  LEA.HI R20, R24, R51, RZ, 0x10 ;  /* 0x0000003318147211 */ /* 0x000fe400078f80ff */
[----:B------:R-:W-:Y:S02]  /*04e0*/  ISETP.GT.U32.AND P3, PT, R50, 0x9, PT ;  /* 0x000000093200780c */ /* 0x000fe40003f64070 */
[----:B------:R-:W-:Y:S02]  /*04f0*/  SHF.R.U32.HI R5, RZ, 0x1, R11 ;  /* 0x00000001ff057819 */ /* 0x000fe4000001160b */
[----:B------:R-:W-:Y:S02]  /*0500*/  IADD3 R7, PT, PT, R52, 0x2, RZ ;  /* 0x0000000234077810 */ /* 0x000fe40007ffe0ff */
[C---:B------:R-:W-:Y:S01]  /*0510*/  ISETP.GE.U32.AND P1, PT, R50.reuse, 0xa, PT ;  /* 0x0000000a3200780c */ /* 0x040fe20003f26070 */
[----:B------:R-:W-:Y:S01]  /*0520*/  IMAD R27, R5, 0x240, R12 ;  /* 0x00000240051b7824 */ /* 0x000fe200078e020c */
[----:B------:R-:W-:-:S02]  /*0530*/  IADD3 R19, PT, PT, R50, -0xa, RZ ;  /* 0xfffffff632137810 */ /* 0x000fc40007ffe0ff */
[----:B------:R-:W-:Y:S02]  /*0540*/  LEA.HI R48, R21, R38, RZ, 0xe ;  /* 0x0000002615307211 */ /* 0x000fe400078f70ff */
[----:B------:R-:W-:Y:S02]  /*0550*/  ISETP.GT.U32.AND P6, PT, R20, 0x1f, PT ;  /* 0x0000001f1400780c */ /* 0x000fe40003fc4070 */
[----:B------:R-:W-:Y:S02]  /*0560*/  LOP3.LUT R20, R7, 0xffff, RZ, 0xc0, !PT ;  /* 0x0000ffff07147812 */ /* 0x000fe400078ec0ff */
[----:B------:R-:W-:Y:S02]  /*0570*/  SEL R36, R50, R19, !P1 ;  /* 0x0000001332247207 */ /* 0x000fe40004800000 */
[----:B------:R-:W-:Y:S01]  /*0580*/  IADD3 R5, PT, PT, R52, 0x3, RZ ;  /* 0x0000000334057810 */ /* 0x000fe20007ffe0ff */
[----:B------:R-:W-:Y:S01]  /*0590*/  IMAD R21, R20, 0x6667, RZ ;  /* 0x0000666714157824 */ /* 0x000fe200078e02ff */
[----:B------:R-:W-:-:S02]  /*05a0*/  ISETP.GT.U32.AND P1, PT, R48, 0x9, PT ;  /* 0x000000093000780c */ /* 0x000fc40003f24070 */
[----:B------:R-:W-:Y:S02]  /*05b0*/  LOP3.LUT R20, R5, 0xffff, RZ, 0xc0, !PT ;  /* 0x0000ffff05147812 */ /* 0x000fe400078ec0ff */
[----:B------:R-:W-:Y:S02]  /*05c0*/  MOV R25, UR5 ;  /* 0x0000000500197c02 */ /* 0x000fe40008000f00 */
[----:B------:R-:W-:Y:S01]  /*05d0*/  @!P3 IADD3 R25, PT, PT, RZ, UR4, RZ ;  /* 0x00000004ff19bc10 */ /* 0x000fe2000fffe0ff */
[----:B------:R-:W-:Y:S01]  /*05e0*/  IMAD R23, R20, 0x6667, RZ ;  /* 0x0000666714177824 */ /* 0x000fe200078e02ff */
[C---:B------:R-:W-:Y:S02]  /*05f0*/  ISETP.GE.U32.AND P3, PT, R48.reuse, 0xa, PT ;  /* 0x0000000a3000780c */ /* 0x040fe40003f66070 */
[----:B------:R-:W-:Y:S01]  /*0600*/  IADD3 R19, PT, PT, R48, -0xa, RZ ;  /* 0xfffffff630137810 */ /* 0x000fe20007ffe0ff */
[----:B------:R-:W-:Y:S01]  /*0610*/  IMAD R36, R36, 0x38, R25 ;  /* 0x0000003824247824 */ /* 0x000fe200078e0219 */
[----:B------:R-:W-:-:S02]  /*0620*/  LEA.HI R40, R21, R38, RZ, 0xe ;  /* 0x0000002615287211 */ /* 0x000fc400078f70ff */
[----:B------:R-:W-:Y:S01]  /*0630*/  LEA.HI R20, R26, R51, RZ, 0x10 ;  /* 0x000000331a147211 */ /* 0x000fe200078f80ff */
[----:B------:R-:W-:Y:S01]  /*0640*/  IMAD R51, R51, 0x9, R10 ;  /* 0x0000000933337824 */ /* 0x000fe200078e020a */
[----:B------:R-:W-:Y:S02]  /*0650*/  LEA.HI R14, R14, R11, RZ, 0x10 ;  /* 0x0000000b0e0e7211 */ /* 0x000fe400078f80ff */
[----:B------:R-:W-:Y:S02]  /*0660*/  SEL R19, R48, R19, !P3 ;  /* 0x0000001330137207 */ /* 0x000fe40005800000 */
[----:B------:R-:W-:Y:S02]  /*0670*/  MOV R12, UR5 ;  /* 0x00000005000c7c02 */ /* 0x000fe40008000f00 */
[C---:B------:R-:W-:Y:S02]  /*0680*/  ISETP.GE.U32.AND P3, PT, R40.reuse, 0xa, PT ;  /* 0x0000000a2800780c */ /* 0x040fe40003f66070 */
[----:B------:R-:W-:-:S02]  /*0690*/  IADD3 R21, PT, PT, R40, -0xa, RZ ;  /* 0xfffffff628157810 */ /* 0x000fc40007ffe0ff */
[----:B------:R-:W-:Y:S02]  /*06a0*/  @!P1 IADD3 R12, PT, PT, RZ, UR4, RZ ;  /* 0x00000004ff0c9c10 */ /* 0x000fe4000fffe0ff */
[----:B------:R-:W-:Y:S02]  /*06b0*/  ISETP.GT.U32.AND P1, PT, R20, 0x1f, PT ;  /* 0x0000001f1400780c */ /* 0x000fe40003f24070 */
[----:B------:R-:W-:Y:S01]  /*06c0*/  LOP3.LUT R20, R14, 0xffff, RZ, 0xc0, !PT ;  /* 0x0000ffff0e147812 */ /* 0x000fe200078ec0ff */
[----:B------:R-:W-:Y:S01]  /*06d0*/  IMAD R12, R19, 0x38, R12 ;  /* 0x00000038130c7824 */ /* 0x000fe200078e020c */
[C---:B------:R-:W-:Y:S02]  /*06e0*/  SEL R14, R40.reuse, R21, !P3 ;  /* 0x00000015280e7207 */ /* 0x040fe40005800000 */
[----:B------:R-:W-:Y:S02]  /*06f0*/  ISETP.GT.U32.AND P3, PT, R40, 0x9, PT ;  /* 0x000000092800780c */ /* 0x000fe40003f64070 */
[----:B------:R-:W-:-:S02]  /*0700*/  LEA.HI R18, R18, R11, RZ, 0x10 ;  /* 0x0000000b12127211 */ /* 0x000fc400078f80ff */
[----:B------:R-:W-:Y:S02]  /*0710*/  LEA.HI R38, R23, R38, RZ, 0xe ;  /* 0x0000002617267211 */ /* 0x000fe400078f70ff */
[----:B------:R-:W-:Y:S02]  /*0720*/  LOP3.LUT R18, R18, 0xffff, RZ, 0xc0, !PT ;  /* 0x0000ffff12127812 */ /* 0x000fe400078ec0ff */
[----:B------:R-:W-:Y:S02]  /*0730*/  MOV R21, UR5 ;  /* 0x0000000500157c02 */ /* 0x000fe40008000f00 */
[----:B------:R-:W-:Y:S02]  /*0740*/  SHF.R.U32.HI R20, RZ, 0x1, R20 ;  /* 0x00000001ff147819 */ /* 0x000fe40000011614 */
[----:B------:R-:W-:Y:S02]  /*0750*/  SHF.R.U32.HI R18, RZ, 0x1, R18 ;  /* 0x00000001ff127819 */ /* 0x000fe40000011612 */
[----:B------:R-:W-:-:S02]  /*0760*/  @!P3 IADD3 R21, PT, PT, RZ, UR4, RZ ;  /* 0x00000004ff15bc10 */ /* 0x000fc4000fffe0ff */
[----:B------:R-:W-:Y:S02]  /*0770*/  ISETP.GT.U32.AND P3, PT, R38, 0x9, PT ;  /* 0x000000092600780c */ /* 0x000fe40003f64070 */
[----:B------:R-:W-:Y:S02]  /*0780*/  LOP3.LUT R20, R20, 0xffff, RZ, 0xc0, !PT ;  /* 0x0000ffff14147812 */ /* 0x000fe400078ec0ff */
[----:B------:R-:W-:Y:S02]  /*0790*/  LOP3.LUT R18, R18, 0xffff, RZ, 0xc0, !PT ;  /* 0x0000ffff12127812 */ /* 0x000fe400078ec0ff */
[C---:B------:R-:W-:Y:S02]  /*07a0*/  LEA R20, R13.reuse, R20, 0x2 ;  /* 0x000000140d147211 */ /* 0x040fe400078e10ff */
[----:B------:R-:W-:Y:S02]  /*07b0*/  LEA.HI R22, R22, R11, RZ, 0x10 ;  /* 0x0000000b16167211 */ /* 0x000fe400078f80ff */
[----:B------:R-:W-:-:S02]  /*07c0*/  LEA R18, R13, R18, 0x2 ;  /* 0x000000120d127211 */ /* 0x000fc400078e10ff */
[-C--:B------:R-:W-:Y:S02]  /*07d0*/  LEA.HI R23, R24, R11.reuse, RZ, 0x10 ;  /* 0x0000000b18177211 */ /* 0x080fe400078f80ff */
[----:B------:R-:W-:Y:S01]  /*07e0*/  LEA.HI R24, R26, R11, RZ, 0x10 ;  /* 0x0000000b1a187211 */ /* 0x000fe200078f80ff */
[----:B------:R-:W-:Y:S01]  /*07f0*/  IMAD R11, R11, 0x9, R10 ;  /* 0x000000090b0b7824 */ /* 0x000fe200078e020a */
[----:B------:R-:W-:Y:S02]  /*0800*/  ISETP.GT.U32.OR P2, PT, R20, 0xf, P2 ;  /* 0x0000000f1400780c */ /* 0x000fe40001744470 */
[----:B------:R-:W-:Y:S01]  /*0810*/  MOV R26, UR5 ;  /* 0x00000005001a7c02 */ /* 0x000fe20008000f00 */
[----:B------:R-:W0:Y:S01]  /*0820*/  S2UR UR5, SR_CTAID.X ;  /* 0x00000000000579c3 */ /* 0x000e220000002500 */
[----:B------:R-:W-:Y:S02]  /*0830*/  LOP3.LUT R20, R22, 0xffff, RZ, 0xc0, !PT ;  /* 0x0000ffff16147812 */ /* 0x000fe400078ec0ff */
[----:B------:R-:W-:-:S02]  /*0840*/  ISETP.GT.U32.OR P4, PT, R18, 0xf, P4 ;  /* 0x0000000f1200780c */ /* 0x000fc40002784470 */
[----:B------:R-:W-:Y:S02]  /*0850*/  LOP3.LUT R22, R23, 0xffff, RZ, 0xc0, !PT ;  /* 0x0000ffff17167812 */ /* 0x000fe400078ec0ff */
[----:B------:R-:W-:Y:S01]  /*0860*/  @!P3 IADD3 R26, PT, PT, RZ, UR4, RZ ;  /* 0x00000004ff1abc10 */ /* 0x000fe2000fffe0ff */
[----:B------:R-:W-:Y:S01]  /*0870*/  UMOV UR4, URZ ;  /* 0x000000ff00047c82 */ /* 0x000fe20008000000 */
[C---:B------:R-:W-:Y:S02]  /*0880*/  ISETP.GE.U32.AND P3, PT, R38.reuse, 0xa, PT ;  /* 0x0000000a2600780c */ /* 0x040fe40003f66070 */
[----:B------:R-:W-:Y:S02]  /*0890*/  IADD3 R23, PT, PT, R38, -0xa, RZ ;  /* 0xfffffff626177810 */ /* 0x000fe40007ffe0ff */
[----:B------:R-:W-:Y:S02]  /*08a0*/  ISETP.GT.U32.OR P4, PT, R17, 0x5f, P4 ;  /* 0x0000005f1100780c */ /* 0x000fe40002784470 */
[----:B------:R-:W-:-:S02]  /*08b0*/  SHF.R.U32.HI R20, RZ, 0x1, R20 ;  /* 0x00000001ff147819 */ /* 0x000fc40000011614 */
[----:B------:R-:W-:Y:S02]  /*08c0*/  LOP3.LUT R17, R6, 0xff, RZ, 0xc0, !PT ;  /* 0x000000ff06117812 */ /* 0x000fe400078ec0ff */
[----:B------:R-:W-:Y:S02]  /*08d0*/  SEL R23, R38, R23, !P3 ;  /* 0x0000001726177207 */ /* 0x000fe40005800000 */
[----:B------:R-:W-:Y:S01]  /*08e0*/  ISETP.GT.U32.OR P3, PT, R16, 0x5f, P2 ;  /* 0x0000005f1000780c */ /* 0x000fe20001764470 */
[----:B------:R-:W-:Y:S01]  /*08f0*/  IMAD R17, R17, 0xcd, RZ ;  /* 0x000000cd11117824 */ /* 0x000fe200078e02ff */
[----:B------:R-:W-:Y:S01]  /*0900*/  LOP3.LUT R16, R52, 0xff, RZ, 0xc0, !PT ;  /* 0x000000ff34107812 */ /* 0x000fe200078ec0ff */
[----:B0-----:R-:W-:Y:S01]  /*0910*/  USHF.L.U32 UR5, UR5, 0x3, URZ ;  /* 0x0000000305057899 */ /* 0x001fe200080006ff */
[----:B------:R-:W-:Y:S02]  /*0920*/  LOP3.LUT R20, R20, 0xffff, RZ, 0xc0, !PT ;  /* 0x0000ffff14147812 */ /* 0x000fe400078ec0ff */
[----:B------:R-:W-:Y:S01]  /*0930*/  SHF.R.U32.HI R22, RZ, 0x1, R22 ;  /* 0x00000001ff167819 */ /* 0x000fe20000011616 */
[----:B------:R-:W-:Y:S01]  /*0940*/  IMAD R16, R16, 0xcd, RZ ;  /* 0x000000cd10107824 */ /* 0x000fe200078e02ff */
[----:B------:R-:W-:-:S02]  /*0950*/  LOP3.LUT R24, R24, 0xffff, RZ, 0xc0, !PT ;  /* 0x0000ffff18187812 */ /* 0x000fc400078ec0ff */
[----:B------:R-:W-:Y:S02]  /*0960*/  LEA R20, R13, R20, 0x2 ;  /* 0x000000140d147211 */ /* 0x000fe400078e10ff */
[----:B------:R-:W-:Y:S02]  /*0970*/  LOP3.LUT R22, R22, 0xffff, RZ, 0xc0, !PT ;  /* 0x0000ffff16167812 */ /* 0x000fe400078ec0ff */
[----:B------:R-:W-:Y:S02]  /*0980*/  SHF.R.U32.HI R17, RZ, 0xb, R17 ;  /* 0x0000000bff117819 */ /* 0x000fe40000011611 */
[----:B------:R-:W-:Y:S02]  /*0990*/  SHF.R.U32.HI R24, RZ, 0x1, R24 ;  /* 0x00000001ff187819 */ /* 0x000fe40000011618 */
[----:B------:R-:W-:Y:S02]  /*09a0*/  ISETP.GT.U32.OR P5, PT, R20, 0xf, P5 ;  /* 0x0000000f1400780c */ /* 0x000fe40002fa4470 */
[----:B------:R-:W-:-:S02]  /*09b0*/  LOP3.LUT R18, R7, 0xff, RZ, 0xc0, !PT ;  /* 0x000000ff07127812 */ /* 0x000fc400078ec0ff */
[----:B------:R-:W-:Y:S02]  /*09c0*/  SHF.R.U32.HI R16, RZ, 0xb, R16 ;  /* 0x0000000bff107819 */ /* 0x000fe40000011610 */
[----:B------:R-:W-:Y:S01]  /*09d0*/  LEA R22, R13, R22, 0x2 ;  /* 0x000000160d167211 */ /* 0x000fe200078e10ff */
[----:B------:R-:W-:Y:S01]  /*09e0*/  IMAD R18, R18, 0xcd, RZ ;  /* 0x000000cd12127824 */ /* 0x000fe200078e02ff */
[----:B------:R-:W-:Y:S02]  /*09f0*/  LOP3.LUT R19, R5, 0xff, RZ, 0xc0, !PT ;  /* 0x000000ff05137812 */ /* 0x000fe400078ec0ff */
[----:B------:R-:W-:Y:S02]  /*0a00*/  PRMT R17, R17, 0x9910, RZ ;  /* 0x0000991011117816 */ /* 0x000fe400000000ff */
[----:B------:R-:W-:Y:S01]  /*0a10*/  LOP3.LUT R24, R24, 0xffff, RZ, 0xc0, !PT ;  /* 0x0000ffff18187812 */ /* 0x000fe200078ec0ff */
[----:B------:R-:W-:Y:S01]  /*0a20*/  IMAD R19, R19, 0xcd, RZ ;  /* 0x000000cd13137824 */ /* 0x000fe200078e02ff */
[----:B------:R-:W-:-:S02]  /*0a30*/  ISETP.GT.U32.OR P5, PT, R15, 0x5f, P5 ;  /* 0x0000005f0f00780c */ /* 0x000fc40002fa4470 */
[----:B------:R-:W-:Y:S02]  /*0a40*/  PRMT R15, R16, 0x9910, RZ ;  /* 0x00009910100f7816 */ /* 0x000fe400000000ff */
[----:B------:R-:W-:Y:S02]  /*0a50*/  ISETP.GT.U32.OR P6, PT, R22, 0xf, P6 ;  /* 0x0000000f1600780c */ /* 0x000fe400037c4470 */
[----:B------:R-:W-:Y:S01]  /*0a60*/  MOV R16, R17 ;  /* 0x0000001100107202 */ /* 0x000fe20000000f00 */
[----:B------:R-:W-:Y:S01]  /*0a70*/  IMAD R15, R15, 0xa, RZ ;  /* 0x0000000a0f0f7824 */ /* 0x000fe200078e02ff */
[----:B------:R-:W-:Y:S01]  /*0a80*/  LEA R24, R13, R24, 0x2 ;  /* 0x000000180d187211 */ /* 0x000fe200078e10ff */
[----:B------:R-:W-:Y:S01]  /*0a90*/  IMAD R13, R14, 0x38, R21 ;  /* 0x000000380e0d7824 */ /* 0x000fe200078e0215 */
[----:B------:R-:W-:Y:S01]  /*0aa0*/  ISETP.GT.U32.OR P6, PT, R9, 0x5f, P6 ;  /* 0x0000005f0900780c */ /* 0x000fe200037c4470 */
[----:B------:R-:W-:Y:S01]  /*0ab0*/  IMAD R9, R16, 0xa, RZ ;  /* 0x0000000a10097824 */ /* 0x000fe200078e02ff */
[----:B------:R-:W-:Y:S01]  /*0ac0*/  SHF.R.U32.HI R18, RZ, 0xb, R18 ;  /* 0x0000000bff127819 */ /* 0x000fe20000011612 */
[----:B------:R-:W-:Y:S01]  /*0ad0*/  IMAD R14, R23, 0x38, R26 ;  /* 0x00000038170e7824 */ /* 0x000fe200078e021a */
[----:B------:R-:W-:Y:S01]  /*0ae0*/  ISETP.GT.U32.OR P1, PT, R24, 0xf, P1 ;  /* 0x0000000f1800780c */ /* 0x000fe20000f24470 */
[----:B------:R-:W-:Y:S01]  /*0af0*/  HFMA2 R23, -RZ, RZ, 0, 0 ;  /* 0x00000000ff177431 */ /* 0x000fe200000001ff */
[----:B------:R-:W-:-:S02]  /*0b00*/  SHF.R.U32.HI R19, RZ, 0xb, R19 ;  /* 0x0000000bff137819 */ /* 0x000fc40000011613 */
[----:B------:R-:W-:Y:S02]  /*0b10*/  PRMT R18, R18, 0x9910, RZ ;  /* 0x0000991012127816 */ /* 0x000fe400000000ff */
[----:B------:R-:W-:Y:S02]  /*0b20*/  PRMT R19, R19, 0x9910, RZ ;  /* 0x0000991013137816 */ /* 0x000fe400000000ff */
[----:B------:R-:W-:Y:S02]  /*0b30*/  ISETP.GT.U32.OR P1, PT, R8, 0x5f, P1 ;  /* 0x0000005f0800780c */ /* 0x000fe40000f24470 */
[----:B------:R-:W-:Y:S02]  /*0b40*/  IADD3 R41, PT, PT, RZ, -R9, RZ ;  /* 0x80000009ff297210 */ /* 0x000fe40007ffe0ff */
[----:B------:R-:W0:Y:S01]  /*0b50*/  LDC.64 R8, c[0x0][0x388] ;  /* 0x0000e200ff087b82 */ /* 0x000e220000000a00 */
[----:B------:R-:W-:Y:S02]  /*0b60*/  MOV R17, R18 ;  /* 0x0000001200117202 */ /* 0x000fe40000000f00 */
[----:B------:R-:W-:-:S02]  /*0b70*/  MOV R18, R19 ;  /* 0x0000001300127202 */ /* 0x000fc40000000f00 */
[----:B------:R-:W-:Y:S01]  /*0b80*/  IADD3 R15, PT, PT, RZ, -R15, RZ ;  /* 0x8000000fff0f7210 */ /* 0x000fe20007ffe0ff */
[----:B------:R-:W-:Y:S01]  /*0b90*/  IMAD R16, R17, 0xa, RZ ;  /* 0x0000000a11107824 */ /* 0x000fe200078e02ff */
[----:B------:R-:W-:Y:S01]  /*0ba0*/  PRMT R41, R41, 0x7710, RZ ;  /* 0x0000771029297816 */ /* 0x000fe200000000ff */
[----:B------:R-:W-:Y:S01]  /*0bb0*/  IMAD R17, R18, 0xa, RZ ;  /* 0x0000000a12117824 */ /* 0x000fe200078e02ff */
[----:B------:R-:W-:Y:S02]  /*0bc0*/  PRMT R49, R15, 0x7710, RZ ;  /* 0x000077100f317816 */ /* 0x000fe400000000ff */
[----:B------:R-:W-:Y:S02]  /*0bd0*/  IADD3 R16, PT, PT, RZ, -R16, RZ ;  /* 0x80000010ff107210 */ /* 0x000fe40007ffe0ff */
[----:B------:R-:W-:Y:S02]  /*0be0*/  IADD3 R17, PT, PT, RZ, -R17, RZ ;  /* 0x80000011ff117210 */ /* 0x000fe40007ffe0ff */
[----:B------:R-:W-:-:S02]  /*0bf0*/  IADD3 R49, PT, PT, R52, R49, RZ ;  /* 0x0000003134317210 */ /* 0x000fc40007ffe0ff */
[----:B------:R-:W-:Y:S02]  /*0c00*/  PRMT R16, R16, 0x7710, RZ ;  /* 0x0000771010107816 */ /* 0x000fe400000000ff */
[----:B------:R-:W-:Y:S02]  /*0c10*/  PRMT R18, R17, 0x7710, RZ ;  /* 0x0000771011127816 */ /* 0x000fe400000000ff */
[----:B------:R-:W-:Y:S02]  /*0c20*/  IADD3 R10, PT, PT, R10, R27, RZ ;  /* 0x0000001b0a0a7210 */ /* 0x000fe40007ffe0ff */
[----:B------:R-:W-:Y:S02]  /*0c30*/  ISETP.NE.AND P2, PT, R0, RZ, PT ;  /* 0x000000ff0000720c */ /* 0x000fe40003f45270 */
[----:B------:R-:W-:Y:S01]  /*0c40*/  LOP3.LUT R49, R49, 0xff, RZ, 0xc0, !PT ;  /* 0x000000ff31317812 */ /* 0x000fe200078ec0ff */
[----:B0-----:R-:W-:Y:S01]  /*0c50*/  IMAD.WIDE.U32 R8, R10, 0x4, R8 ;  /* 0x000000040a087825 */ /* 0x001fe200078e0008 */
[----:B------:R-:W-:-:S02]  /*0c60*/  IADD3 R41, PT, PT, R6, R41, RZ ;  /* 0x0000002906297210 */ /* 0x000fc40007ffe0ff */
[----:B------:R-:W-:Y:S02]  /*0c70*/  IADD3 R39, PT, PT, R7, R16, RZ ;  /* 0x0000001007277210 */ /* 0x000fe40007ffe0ff */
[----:B------:R-:W-:Y:S02]  /*0c80*/  IADD3 R37, PT, PT, R5, R18, RZ ;  /* 0x0000001205257210 */ /* 0x000fe40007ffe0ff */
[----:B------:R-:W-:Y:S02]  /*0c90*/  ISETP.GT.U32.OR P0, PT, R50, 0x13, P0 ;  /* 0x000000133200780c */ /* 0x000fe40000704470 */
[----:B------:R-:W-:Y:S02]  /*0ca0*/  ISETP.GT.U32.OR P2, PT, R11, 0x43, P2 ;  /* 0x000000430b00780c */ /* 0x000fe40001744470 */
[----:B------:R-:W-:Y:S02]  /*0cb0*/  IADD3 R5, PT, PT, R49, UR5, RZ ;  /* 0x0000000531057c10 */ /* 0x000fe4000fffe0ff */
[----:B------:R-:W-:-:S02]  /*0cc0*/  ISETP.GT.U32.OR P1, PT, R51, 0x11b, P1 ;  /* 0x0000011b3300780c */ /* 0x000fc40000f24470 */
[C---:B------:R-:W-:Y:S02]  /*0cd0*/  ISETP.GT.U32.OR P3, PT, R51.reuse, 0x11f, P3 ;  /* 0x0000011f3300780c */ /* 0x040fe40001f64470 */
[C---:B------:R-:W-:Y:S02]  /*0ce0*/  ISETP.GT.U32.OR P4, PT, R51.reuse, 0x11e, P4 ;  /* 0x0000011e3300780c */ /* 0x040fe40002784470 */
[C---:B------:R-:W-:Y:S02]  /*0cf0*/  ISETP.GT.U32.OR P5, PT, R51.reuse, 0x11d, P5 ;  /* 0x0000011d3300780c */ /* 0x040fe40002fa4470 */
[----:B------:R-:W-:Y:S02]  /*0d00*/  ISETP.GT.U32.OR P6, PT, R51, 0x11c, P6 ;  /* 0x0000011c3300780c */ /* 0x000fe400037c4470 */
[----:B------:R-:W-:Y:S02]  /*0d10*/  LOP3.LUT R41, R41, 0xff, RZ, 0xc0, !PT ;  /* 0x000000ff29297812 */ /* 0x000fe400078ec0ff */
[----:B------:R-:W-:-:S02]  /*0d20*/  LOP3.LUT R39, R39, 0xff, RZ, 0xc0, !PT ;  /* 0x000000ff27277812 */ /* 0x000fc400078ec0ff */
[----:B------:R-:W-:Y:S02]  /*0d30*/  LOP3.LUT R37, R37, 0xff, RZ, 0xc0, !PT ;  /* 0x000000ff25257812 */ /* 0x000fe400078ec0ff */
[----:B------:R-:W-:Y:S02]  /*0d40*/  ISETP.GT.U32.OR P0, PT, R52, 0x31, P0 ;  /* 0x000000313400780c */ /* 0x000fe40000704470 */
[----:B------:R-:W-:Y:S02]  /*0d50*/  IADD3 R36, PT, PT, R5, -0x39, R36 ;  /* 0xffffffc705247810 */ /* 0x000fe40007ffe024 */
[----:B------:R-:W-:Y:S02]  /*0d60*/  PLOP3.LUT P2, PT, P1, P2, PT, 0xf8, 0x8f ;  /* 0x00000000008f781c */ /* 0x000fe40000f45f70 */
[C---:B------:R-:W-:Y:S02]  /*0d70*/  ISETP.GT.U32.OR P3, PT, R11.reuse, 0x47, P3 ;  /* 0x000000470b00780c */ /* 0x040fe40001f64470 */
[----:B------:R-:W-:-:S02]  /*0d80*/  ISETP.GT.U32.OR P4, PT, R11, 0x46, P4 ;  /* 0x000000460b00780c */ /* 0x000fc40002784470 */
[C---:B------:R-:W-:Y:S02]  /*0d90*/  ISETP.GT.U32.OR P5, PT, R11.reuse, 0x45, P5 ;  /* 0x000000450b00780c */ /* 0x040fe40002fa4470 */
[----:B------:R-:W-:Y:S02]  /*0da0*/  ISETP.GT.U32.OR P6, PT, R11, 0x44, P6 ;  /* 0x000000440b00780c */ /* 0x000fe400037c4470 */
[----:B------:R-:W-:Y:S02]  /*0db0*/  CS2R R10, SRZ ;  /* 0x00000000000a7805 */ /* 0x000fe4000001ff00 */
[----:B------:R-:W-:Y:S02]  /*0dc0*/  IADD3 R5, PT, PT, R41, UR5, RZ ;  /* 0x0000000529057c10 */ /* 0x000fe4000fffe0ff */
[----:B------:R-:W-:Y:S02]  /*0dd0*/  IADD3 R6, PT, PT, R39, UR5, RZ ;  /* 0x0000000527067c10 */ /* 0x000fe4000fffe0ff */
[----:B------:R-:W-:-:S02]  /*0de0*/  IADD3 R7, PT, PT, R37, UR5, RZ ;  /* 0x0000000525077c10 */ /* 0x000fc4000fffe0ff */
[----:B------:R-:W-:Y:S02]  /*0df0*/  IADD3 R54, P1, PT, R8, 0x8, RZ ;  /* 0x0000000808367810 */ /* 0x000fe40007f3e0ff */
[----:B------:R-:W-:Y:S02]  /*0e00*/  ISETP.GT.U32.OR P0, PT, R0, 0x1, P0 ;  /* 0x000000010000780c */ /* 0x000fe40000704470 */
[----:B------:R-:W-:Y:S02]  /*0e10*/  IADD3 R5, PT, PT, R5, -0x39, R12 ;  /* 0xffffffc705057810 */ /* 0x000fe40007ffe00c */
[----:B------:R-:W-:Y:S02]  /*0e20*/  IADD3 R6, PT, PT, R6, -0x39, R13 ;  /* 0xffffffc706067810 */ /* 0x000fe40007ffe00d */
[----:B------:R-:W-:Y:S02]  /*0e30*/  IADD3 R7, PT, PT, R7, -0x39, R14 ;  /* 0xffffffc707077810 */ /* 0x000fe40007ffe00e */
[----:B------:R-:W-:-:S02]  /*0e40*/  IADD3.X R55, PT, PT, RZ, R9, RZ, P1, !PT ;  /* 0x00000009ff377210 */ /* 0x000fc40000ffe4ff */
[----:B------:R-:W-:Y:S02]  /*0e50*/  MOV R27, RZ ;  /* 0x000000ff001b7202 */ /* 0x000fe40000000f00 */
[----:B------:R-:W-:Y:S02]  /*0e60*/  MOV R20, RZ ;  /* 0x000000ff00147202 */ /* 0x000fe40000000f00 */
[----:B------:R-:W-:Y:S02]  /*0e70*/  MOV R8, RZ ;  /* 0x000000ff00087202 */ /* 0x000fe40000000f00 */
[C---:B------:R-:W-:Y:S02]  /*0e80*/  ISETP.GT.U32.OR P3, PT, R0.reuse, 0x1, P3 ;  /* 0x000000010000780c */ /* 0x040fe40001f64470 */
[----:B------:R-:W-:Y:S02]  /*0e90*/  ISETP.GT.U32.OR P4, PT, R0, 0x1, P4 ;  /* 0x000000010000780c */ /* 0x000fe40002784470 */
[----:B------:R-:W-:-:S02]  /*0ea0*/  P2R R53, PR, RZ, 0x1 ;  /* 0x00000001ff357803 */ /* 0x000fc40000000000 */
[C---:B------:R-:W-:Y:S02]  /*0eb0*/  ISETP.GT.U32.OR P5, PT, R0.reuse, 0x1, P5 ;  /* 0x000000010000780c */ /* 0x040fe40002fa4470 */
[----:B------:R-:W-:-:S13]  /*0ec0*/  ISETP.GT.U32.OR P6, PT, R0, 0x1, P6 ;  /* 0x000000010000780c */ /* 0x000fda00037c4470 */
.L_x_16:
[----:B------:R-:W-:Y:S01]  /*0ed0*/  BAR.SYNC.DEFER_BLOCKING 0x0 ;  /* 0x0000000000007b1d */ /* 0x000fe20000010000 */
[----:B------:R-:W-:-:S05]  /*0ee0*/  ISETP.NE.AND P0, PT, R53, RZ, PT ;  /* 0x000000ff3500720c */ /* 0x000fca0003f05270 */
[----:B------:R-:W-:Y:S08]  /*0ef0*/  BSSY.RECONVERGENT B0, `(.L_x_0) ;  /* 0x0000016000007945 */ /* 0x000ff00003800200 */
[----:B------:R-:W-:Y:S05]  /*0f00*/  @P0 BRA `(.L_x_1) ;  /* 0x0000000000500947 */ /* 0x000fea0003800000 */
[----:B------:R-:W0:Y:S01]  /*0f10*/  S2UR UR6, SR_CTAID.Y ;  /* 0x00000000000679c3 */ /* 0x000e220000002600 */
[C---:B------:R-:W-:Y:S01]  /*0f20*/  ISETP.GE.U32.AND P0, PT, R50.reuse, 0xa, PT ;  /* 0x0000000a3200780c */ /* 0x040fe20003f06070 */
[----:B------:R-:W-:Y:S01]  /*0f30*/  BSSY.RECONVERGENT B1, `(.L_x_2) ;  /* 0x0000010000017945 */ /* 0x000fe20003800200 */
[C---:B------:R-:W-:Y:S02]  /*0f40*/  IADD3 R9, PT, PT, R50.reuse, -0xa, RZ ;  /* 0xfffffff632097810 */ /* 0x040fe40007ffe0ff */
[C---:B------:R-:W-:Y:S02]  /*0f50*/  IADD3 R12, PT, PT, R49.reuse, UR5, RZ ;  /* 0x00000005310c7c10 */ /* 0x040fe4000fffe0ff */
[----:B------:R-:W-:Y:S02]  /*0f60*/  SEL R9, R50, R9, !P0 ;  /* 0x0000000932097207 */ /* 0x000fe40004000000 */
[----:B------:R-:W-:Y:S01]  /*0f70*/  LOP3.LUT P0, RZ, R49, UR5, RZ, 0xfc, !PT ;  /* 0x0000000531ff7c12 */ /* 0x000fe2000f80fcff */
[----:B0-----:R-:W-:-:S06]  /*0f80*/  USHF.L.U32 UR6, UR6, 0x3, URZ ;  /* 0x0000000306067899 */ /* 0x001fcc00080006ff */
[C---:B------:R-:W-:Y:S02]  /*0f90*/  LOP3.LUT P1, RZ, R9.reuse, UR6, RZ, 0xfc, !PT ;  /* 0x0000000609ff7c12 */ /* 0x040fe4000f82fcff */
[----:B------:R-:W-:Y:S02]  /*0fa0*/  IADD3 R9, PT, PT, R9, UR6, RZ ;  /* 0x0000000609097c10 */ /* 0x000fe4000fffe0ff */
[----:B------:R-:W-:-:S04]  /*0fb0*/  PLOP3.LUT P0, PT, P1, P0, PT, 0x2f, 0xf2 ;  /* 0x0000000000f2781c */ /* 0x000fc80000f00577 */
[----:B------:R-:W-:-:S04]  /*0fc0*/  ISETP.GT.U32.OR P0, PT, R9, 0x38, P0 ;  /* 0x000000380900780c */ /* 0x000fc80000704470 */
[----:B------:R-:W-:Y:S01]  /*0fd0*/  ISETP.GT.U32.OR P0, PT, R12, 0x38, P0 ;  /* 0x000000380c00780c */ /* 0x000fe20000704470 */
[----:B------:R-:W-:-:S12]  /*0fe0*/  HFMA2 R12, -RZ, RZ, 0, 0 ;  /* 0x00000000ff0c7431 */ /* 0x000fd800000001ff */
[----:B------:R-:W-:Y:S05]  /*0ff0*/  @P0 BRA `(.L_x_3) ;  /* 0x00000000000c0947 */ /* 0x000fea0003800000 */
[----:B------:R-:W0:Y:S02]  /*1000*/  LDC.64 R12, c[0x0][0x380] ;  /* 0x0000e000ff0c7b82 */ /* 0x000e240000000a00 */
[----:B0-----:R-:W-:-:S06]  /*1010*/  IMAD.WIDE R12, R36, 0x4, R12 ;  /* 0x00000004240c7825 */ /* 0x001fcc00078e020c */
[----:B------:R0:W5:Y:S02]  /*1020*/  LDG.E.CONSTANT R12, desc[UR8][R12.64] ;  /* 0x000000080c0c7981 */ /* 0x000164000c1e9900 */
.L_x_3:
[----:B------:R-:W-:Y:S05]  /*1030*/  BSYNC.RECONVERGENT B1 ;  /* 0x0000000000017941 */ /* 0x000fea0003800200 */
.L_x_2:
[----:B-----5:R1:W-:Y:S02]  /*1040*/  STS [R3], R12 ;  /* 0x0000000c03007388 */ /* 0x0203e40000000800 */
.L_x_1:
[----:B------:R-:W-:Y:S05]  /*1050*/  BSYNC.RECONVERGENT B0 ;  /* 0x0000000000007941 */ /* 0x000fea0003800200 */
.L_x_0:
[----:B------:R-:W2:Y:S01]  /*1060*/  S2R R9, SR_TID.Z ;  /* 0x0000000000097919 */ /* 0x000ea20000002300 */
[----:B------:R-:W-:Y:S01]  /*1070*/  BSSY.RECONVERGENT B0, `(.L_x_4) ;  /* 0x000001b000007945 */ /* 0x000fe20003800200 */
[----:B--2---:R-:W-:-:S05]  /*1080*/  IMAD R14, R9, 0x32, R52 ;  /* 0x00000032090e7824 */ /* 0x004fca00078e0234 */
[----:B------:R-:W-:-:S04]  /*1090*/  ISETP.GT.U32.AND P0, PT, R14, 0xc6, PT ;  /* 0x000000c60e00780c */ /* 0x000fc80003f04070 */
[----:B------:R-:W-:-:S04]  /*10a0*/  ISETP.GT.U32.OR P0, PT, R48, 0x13, P0 ;  /* 0x000000133000780c */ /* 0x000fc80000704470 */
[----:B------:R-:W-:-:S04]  /*10b0*/  ISETP.GT.U32.OR P0, PT, R52, 0x30, P0 ;  /* 0x000000303400780c */ /* 0x000fc80000704470 */
[----:B------:R-:W-:-:S13]  /*10c0*/  ISETP.GT.U32.OR P0, PT, R0, 0x1, P0 ;  /* 0x000000010000780c */ /* 0x000fda0000704470 */
[----:B------:R-:W-:Y:S05]  /*10d0*/  @P0 BRA `(.L_x_5) ;  /* 0x0000000000500947 */ /* 0x000fea0003800000 */
[----:B------:R-:W2:Y:S01]  /*10e0*/  S2UR UR6, SR_CTAID.Y ;  /* 0x00000000000679c3 */ /* 0x000ea20000002600 */
[C---:B------:R-:W-:Y:S01]  /*10f0*/  ISETP.GE.U32.AND P0, PT, R48.reuse, 0xa, PT ;  /* 0x0000000a3000780c */ /* 0x040fe20003f06070 */
[----:B------:R-:W-:Y:S01]  /*1100*/  BSSY.RECONVERGENT B1, `(.L_x_6) ;  /* 0x0000010000017945 */ /* 0x000fe20003800200 */
[C---:B------:R-:W-:Y:S02]  /*1110*/  IADD3 R9, PT, PT, R48.reuse, -0xa, RZ ;  /* 0xfffffff630097810 */ /* 0x040fe40007ffe0ff */
[C---:B-1----:R-:W-:Y:S02]  /*1120*/  IADD3 R12, PT, PT, R41.reuse, UR5, RZ ;  /* 0x00000005290c7c10 */ /* 0x042fe4000fffe0ff */
[----:B------:R-:W-:Y:S02]  /*1130*/  SEL R9, R48, R9, !P0 ;  /* 0x0000000930097207 */ /* 0x000fe40004000000 */
[----:B------:R-:W-:Y:S01]  /*1140*/  LOP3.LUT P0, RZ, R41, UR5, RZ, 0xfc, !PT ;  /* 0x0000000529ff7c12 */ /* 0x000fe2000f80fcff */
[----:B--2---:R-:W-:-:S06]  /*1150*/  USHF.L.U32 UR6, UR6, 0x3, URZ ;  /* 0x0000000306067899 */ /* 0x004fcc00080006ff */
[C---:B------:R-:W-:Y:S02]  /*1160*/  LOP3.LUT P1, RZ, R9.reuse, UR6, RZ, 0xfc, !PT ;  /* 0x0000000609ff7c12 */ /* 0x040fe4000f82fcff */
[----:B------:R-:W-:Y:S02]  /*1170*/  IADD3 R9, PT, PT, R9, UR6, RZ ;  /* 0x0000000609097c10 */ /* 0x000fe4000fffe0ff */
[----:B------:R-:W-:-:S04]  /*1180*/  PLOP3.LUT P0, PT, P1, P0, PT, 0x2f, 0xf2 ;  /* 0x0000000000f2781c */ /* 0x000fc80000f00577 */
[----:B------:R-:W-:-:S04]  /*1190*/  ISETP.GT.U32.OR P0, PT, R9, 0x38, P0 ;  /* 0x000000380900780c */ /* 0x000fc80000704470 */
[----:B------:R-:W-:Y:S02]  /*11a0*/  ISETP.GT.U32.OR P0, PT, R12, 0x38, P0 ;  /* 0x000000380c00780c */ /* 0x000fe40000704470 */
[----:B------:R-:W-:-:S11]  /*11b0*/  MOV R12, RZ ;  /* 0x000000ff000c7202 */ /* 0x000fd60000000f00 */
[----:B------:R-:W-:Y:S05]  /*11c0*/  @P0 BRA `(.L_x_7) ;  /* 0x00000000000c0947 */ /* 0x000fea0003800000 */
[----:B0-----:R-:W0:Y:S02]  /*11d0*/  LDC.64 R12, c[0x0][0x380] ;  /* 0x0000e000ff0c7b82 */ /* 0x001e240000000a00 */
[----:B0-----:R-:W-:-:S06]  /*11e0*/  IMAD.WIDE R12, R5, 0x4, R12 ;  /* 0x00000004050c7825 */ /* 0x001fcc00078e020c */
[----:B------:R1:W5:Y:S02]  /*11f0*/  LDG.E.CONSTANT R12, desc[UR8][R12.64] ;  /* 0x000000080c0c7981 */ /* 0x000364000c1e9900 */
.L_x_7:
[----:B------:R-:W-:Y:S05]  /*1200*/  BSYNC.RECONVERGENT B1 ;  /* 0x0000000000017941 */ /* 0x000fea0003800200 */
.L_x_6:
[----:B-----5:R2:W-:Y:S02]  /*1210*/  STS [R3+0x4], R12 ;  /* 0x0000040c03007388 */ /* 0x0205e40000000800 */
.L_x_5:
[----:B------:R-:W-:Y:S05]  /*1220*/  BSYNC.RECONVERGENT B0 ;  /* 0x0000000000007941 */ /* 0x000fea0003800200 */
.L_x_4:
[----:B------:R-:W-:Y:S01]  /*1230*/  ISETP.GT.U32.AND P0, PT, R14, 0xc5, PT ;  /* 0x000000c50e00780c */ /* 0x000fe20003f04070 */
[----:B------:R-:W-:Y:S03]  /*1240*/  BSSY.RECONVERGENT B0, `(.L_x_8) ;  /* 0x0000019000007945 */ /* 0x000fe60003800200 */
[----:B------:R-:W-:-:S04]  /*1250*/  ISETP.GT.U32.OR P0, PT, R40, 0x13, P0 ;  /* 0x000000132800780c */ /* 0x000fc80000704470 */
[----:B------:R-:W-:-:S04]  /*1260*/  ISETP.GT.U32.OR P0, PT, R52, 0x2f, P0 ;  /* 0x0000002f3400780c */ /* 0x000fc80000704470 */
[----:B------:R-:W-:-:S13]  /*1270*/  ISETP.GT.U32.OR P0, PT, R0, 0x1, P0 ;  /* 0x000000010000780c */ /* 0x000fda0000704470 */
[----:B------:R-:W-:Y:S05]  /*1280*/  @P0 BRA `(.L_x_9) ;  /* 0x0000000000500947 */ /* 0x000fea0003800000 */
[----:B------:R-:W3:Y:S01]  /*1290*/  S2UR UR6, SR_CTAID.Y ;  /* 0x00000000000679c3 */ /* 0x000ee20000002600 */
[C---:B------:R-:W-:Y:S01]  /*12a0*/  ISETP.GE.U32.AND P0, PT, R40.reuse, 0xa, PT ;  /* 0x0000000a2800780c */ /* 0x040fe20003f06070 */
[----:B------:R-:W-:Y:S01]  /*12b0*/  BSSY.RECONVERGENT B1, `(.L_x_10) ;  /* 0x0000010000017945 */ /* 0x000fe20003800200 */
[C---:B------:R-:W-:Y:S02]  /*12c0*/  IADD3 R9, PT, PT, R40.reuse, -0xa, RZ ;  /* 0xfffffff628097810 */ /* 0x040fe40007ffe0ff */
[C---:B-12---:R-:W-:Y:S02]  /*12d0*/  IADD3 R12, PT, PT, R39.reuse, UR5, RZ ;  /* 0x00000005270c7c10 */ /* 0x046fe4000fffe0ff */
[----:B------:R-:W-:Y:S02]  /*12e0*/  SEL R9, R40, R9, !P0 ;  /* 0x0000000928097207 */ /* 0x000fe40004000000 */
[----:B------:R-:W-:Y:S01]  /*12f0*/  LOP3.LUT P0, RZ, R39, UR5, RZ, 0xfc, !PT ;  /* 0x0000000527ff7c12 */ /* 0x000fe2000f80fcff */
[----:B---3--:R-:W-:-:S06]  /*1300*/  USHF.L.U32 UR6, UR6, 0x3, URZ ;  /* 0x0000000306067899 */ /* 0x008fcc00080006ff */
[C---:B------:R-:W-:Y:S02]  /*1310*/  LOP3.LUT P1, RZ, R9.reuse, UR6, RZ, 0xfc, !PT ;  /* 0x0000000609ff7c12 */ /* 0x040fe4000f82fcff */
[----:B------:R-:W-:Y:S02]  /*1320*/  IADD3 R9, PT, PT, R9, UR6, RZ ;  /* 0x0000000609097c10 */ /* 0x000fe4000fffe0ff */
[----:B------:R-:W-:-:S04]  /*1330*/  PLOP3.LUT P0, PT, P1, P0, PT, 0x2f, 0xf2 ;  /* 0x0000000000f2781c */ /* 0x000fc80000f00577 */
[----:B------:R-:W-:-:S04]  /*1340*/  ISETP.GT.U32.OR P0, PT, R9, 0x38, P0 ;  /* 0x000000380900780c */ /* 0x000fc80000704470 */
[----:B------:R-:W-:Y:S01]  /*1350*/  ISETP.GT.U32.OR P0, PT, R12, 0x38, P0 ;  /* 0x000000380c00780c */ /* 0x000fe20000704470 */
[----:B------:R-:W-:-:S12]  /*1360*/  HFMA2 R12, -RZ, RZ, 0, 0 ;  /* 0x00000000ff0c7431 */ /* 0x000fd800000001ff */
[----:B------:R-:W-:Y:S05]  /*1370*/  @P0 BRA `(.L_x_11) ;  /* 0x00000000000c0947 */ /* 0x000fea0003800000 */
[----:B0-----:R-:W0:Y:S02]  /*1380*/  LDC.64 R12, c[0x0][0x380] ;  /* 0x0000e000ff0c7b82 */ /* 0x001e240000000a00 */
[----:B0-----:R-:W-:-:S06]  /*1390*/  IMAD.WIDE R12, R6, 0x4, R12 ;  /* 0x00000004060c7825 */ /* 0x001fcc00078e020c */
[----:B------:R1:W5:Y:S02]  /*13a0*/  LDG.E.CONSTANT R12, desc[UR8][R12.64] ;  /* 0x000000080c0c7981 */ /* 0x000364000c1e9900 */
.L_x_11:
[----:B------:R-:W-:Y:S05]  /*13b0*/  BSYNC.RECONVERGENT B1 ;  /* 0x0000000000017941 */ /* 0x000fea0003800200 */
.L_x_10:
[----:B-----5:R3:W-:Y:S02]  /*13c0*/  STS [R3+0x8], R12 ;  /* 0x0000080c03007388 */ /* 0x0207e40000000800 */
.L_x_9:
[----:B------:R-:W-:Y:S05]  /*13d0*/  BSYNC.RECONVERGENT B0 ;  /* 0x0000000000007941 */ /* 0x000fea0003800200 */
.L_x_8:
[----:B------:R-:W-:Y:S01]  /*13e0*/  ISETP.GT.U32.AND P0, PT, R52, 0x2e, PT ;  /* 0x0000002e3400780c */ /* 0x000fe20003f04070 */
[----:B------:R-:W-:Y:S03]  /*13f0*/  BSSY.RECONVERGENT B0, `(.L_x_12) ;  /* 0x0000019000007945 */ /* 0x000fe60003800200 */
[----:B------:R-:W-:-:S04]  /*1400*/  ISETP.GT.U32.OR P0, PT, R14, 0xc4, P0 ;  /* 0x000000c40e00780c */ /* 0x000fc80000704470 */
[----:B------:R-:W-:-:S04]  /*1410*/  ISETP.NE.OR P0, PT, R0, RZ, P0 ;  /* 0x000000ff0000720c */ /* 0x000fc80000705670 */
[----:B------:R-:W-:-:S13]  /*1420*/  ISETP.GT.U32.OR P0, PT, R38, 0x13, P0 ;  /* 0x000000132600780c */ /* 0x000fda0000704470 */
[----:B------:R-:W-:Y:S05]  /*1430*/  @P0 BRA `(.L_x_13) ;  /* 0x0000000000500947 */ /* 0x000fea0003800000 */
[----:B------:R-:W4:Y:S01]  /*1440*/  S2UR UR6, SR_CTAID.Y ;  /* 0x00000000000679c3 */ /* 0x000f220000002600 */
[C---:B------:R-:W-:Y:S01]  /*1450*/  ISETP.GE.U32.AND P0, PT, R38.reuse, 0xa, PT ;  /* 0x0000000a2600780c */ /* 0x040fe20003f06070 */
[----:B------:R-:W-:Y:S01]  /*1460*/  BSSY.RECONVERGENT B1, `(.L_x_14) ;  /* 0x0000010000017945 */ /* 0x000fe20003800200 */
[C---:B------:R-:W-:Y:S02]  /*1470*/  IADD3 R9, PT, PT, R38.reuse, -0xa, RZ ;  /* 0xfffffff626097810 */ /* 0x040fe40007ffe0ff */
[C---:B-123--:R-:W-:Y:S02]  /*1480*/  IADD3 R12, PT, PT, R37.reuse, UR5, RZ ;  /* 0x00000005250c7c10 */ /* 0x04efe4000fffe0ff */
[----:B------:R-:W-:Y:S02]  /*1490*/  SEL R9, R38, R9, !P0 ;  /* 0x0000000926097207 */ /* 0x000fe40004000000 */
[----:B------:R-:W-:Y:S01]  /*14a0*/  LOP3.LUT P0, RZ, R37, UR5, RZ, 0xfc, !PT ;  /* 0x0000000525ff7c12 */ /* 0x000fe2000f80fcff */
[----:B----4-:R-:W-:-:S06]  /*14b0*/  USHF.L.U32 UR6, UR6, 0x3, URZ ;  /* 0x0000000306067899 */ /* 0x010fcc00080006ff */
        /* <DEDUP_REMOVED lines=10> */
.L_x_15:
[----:B------:R-:W-:Y:S05]  /*1560*/  BSYNC.RECONVERGENT B1 ;  /* 0x0000000000017941 */ /* 0x000fea0003800200 */
.L_x_14:
[----:B-----5:R4:W-:Y:S02]  /*1570*/  STS [R3+0xc], R12 ;  /* 0x00000c0c03007388 */ /* 0x0209e40000000800 */
.L_x_13:
[----:B------:R-:W-:Y:S05]  /*1580*/  BSYNC.RECONVERGENT B0 ;  /* 0x0000000000007941 */ /* 0x000fea0003800200 */
.L_x_12:
[----:B------:R-:W5:Y:S04]  /*1590*/  @!P3 LDG.E.CONSTANT R16, desc[UR8][R54.64+-0x8] ;  /* 0xfffff8083610b981 */ /* 0x000f68000c1e9900 */
[----:B------:R-:W2:Y:S04]  /*15a0*/  @!P4 LDG.E.CONSTANT R22, desc[UR8][R54.64+-0x4] ;  /* 0xfffffc083616c981 */ /* 0x000ea8000c1e9900 */
[----:B------:R-:W3:Y:S04]  /*15b0*/  @!P5 LDG.E.CONSTANT R24, desc[UR8][R54.64] ;  /* 0x000000083618d981 */ /* 0x000ee8000c1e9900 */
[----:B------:R-:W4:Y:S04]  /*15c0*/  @!P6 LDG.E.CONSTANT R26, desc[UR8][R54.64+0x4] ;  /* 0x00000408361ae981 */ /* 0x000f28000c1e9900 */
[----:B------:R0:W4:Y:S01]  /*15d0*/  @!P2 LDG.E.CONSTANT R28, desc[UR8][R54.64+0x8] ;  /* 0x00000808361ca981 */ /* 0x000122000c1e9900 */
[----:B------:R-:W1:Y:S01]  /*15e0*/  S2UR UR7, SR_CgaCtaId ;  /* 0x00000000000779c3 */ /* 0x000e620000008800 */
[----:B------:R-:W-:Y:S01]  /*15f0*/  UMOV UR6, 0x400 ;  /* 0x0000040000067882 */ /* 0x000fe20000000000 */
[----:B------:R-:W-:Y:S01]  /*1600*/  UIADD3 UR4, UPT, UPT, UR4, 0x1, URZ ;  /* 0x0000000104047890 */ /* 0x000fe2000fffe0ff */
[----:B------:R-:W-:Y:S01]  /*1610*/  IADD3 R36, PT, PT, R36, 0x1880, RZ ;  /* 0x0000188024247810 */ /* 0x000fe20007ffe0ff */
[----:B------:R-:W-:Y:S01]  /*1620*/  UIADD3 UR6, UPT, UPT, UR6, 0x320, URZ ;  /* 0x0000032006067890 */ /* 0x000fe2000fffe0ff */
[----:B------:R-:W-:Y:S01]  /*1630*/  IADD3 R5, PT, PT, R5, 0x1880, RZ ;  /* 0x0000188005057810 */ /* 0x000fe20007ffe0ff */
[----:B------:R-:W-:Y:S01]  /*1640*/  UISETP.NE.AND UP0, UPT, UR4, 0x20, UPT ;  /* 0x000000200400788c */ /* 0x000fe2000bf05270 */
[----:B------:R-:W-:-:S02]  /*1650*/  IADD3 R6, PT, PT, R6, 0x1880, RZ ;  /* 0x0000188006067810 */ /* 0x000fc40007ffe0ff */
[----:B0-----:R-:W-:Y:S02]  /*1660*/  IADD3 R54, P0, PT, R54, 0x48, RZ ;  /* 0x0000004836367810 */ /* 0x001fe40007f1e0ff */
[----:B------:R-:W-:Y:S02]  /*1670*/  IADD3 R7, PT, PT, R7, 0x1880, RZ ;  /* 0x0000188007077810 */ /* 0x000fe40007ffe0ff */
[----:B------:R-:W-:Y:S01]  /*1680*/  IADD3.X R55, PT, PT, RZ, R55, RZ, P0, !PT ;  /* 0x00000037ff377210 */ /* 0x000fe200007fe4ff */
[----:B-1----:R-:W-:-:S06]  /*1690*/  ULEA UR6, UR7, UR6, 0x18 ;  /* 0x0000000607067291 */ /* 0x002fcc000f8ec0ff */
[----:B------:R-:W-:-:S05]  /*16a0*/  LEA R9, R51, UR6, 0x2 ;  /* 0x0000000633097c11 */ /* 0x000fca000f8e10ff */
[----:B-----5:R-:W-:Y:S04]  /*16b0*/  @!P3 STS [R9], R16 ;  /* 0x000000100900b388 */ /* 0x020fe80000000800 */
[----:B--2---:R-:W-:Y:S04]  /*16c0*/  @!P4 STS [R9+0x4], R22 ;  /* 0x000004160900c388 */ /* 0x004fe80000000800 */
[----:B---3--:R-:W-:Y:S04]  /*16d0*/  @!P5 STS [R9+0x8], R24 ;  /* 0x000008180900d388 */ /* 0x008fe80000000800 */
[----:B----4-:R-:W-:Y:S04]  /*16e0*/  @!P6 STS [R9+0xc], R26 ;  /* 0x00000c1a0900e388 */ /* 0x010fe80000000800 */
[----:B------:R-:W-:Y:S01]  /*16f0*/  @!P2 STS [R9+0x10], R28 ;  /* 0x0000101c0900a388 */ /* 0x000fe20000000800 */
[----:B------:R-:W-:Y:S06]  /*1700*/  BAR.SYNC.DEFER_BLOCKING 0x0 ;  /* 0x0000000000007b1d */ /* 0x000fec0000010000 */
[----:B------:R-:W-:Y:S04]  /*1710*/  LDS.64 R32, [R2] ;  /* 0x0000000002207984 */ /* 0x000fe80000000a00 */
[----:B------:R-:W0:Y:S04]  /*1720*/  LDS.128 R12, [R4] ;  /* 0x00000000040c7984 */ /* 0x000e280000000c00 */
[----:B------:R-:W1:Y:S04]  /*1730*/  LDS.64 R34, [R2+0x10] ;  /* 0x0000100002227984 */ /* 0x000e680000000a00 */
[----:B------:R-:W2:Y:S04]  /*1740*/  LDS.64 R42, [R2+0x8] ;  /* 0x00000800022a7984 */ /* 0x000ea80000000a00 */
[----:B------:R-:W3:Y:S04]  /*1750*/  LDS.64 R46, [R2+0x18] ;  /* 0x00001800022e7984 */ /* 0x000ee80000000a00 */
[----:B------:R-:W4:Y:S01]  /*1760*/  LDS.128 R16, [R4+0x240] ;  /* 0x0002400004107984 */ /* 0x000f220000000c00 */
[----:B0-----:R-:W-:Y:S01]  /*1770*/  FFMA R22, R32, R12, R23 ;  /* 0x0000000c20167223 */ /* 0x001fe20000000017 */
[----:B------:R-:W-:-:S02]  /*1780*/  FFMA R21, R12, R33, R27 ;  /* 0x000000210c157223 */ /* 0x000fc4000000001b */
[----:B------:R-:W0:Y:S01]  /*1790*/  LDS.128 R24, [R4+0x40] ;  /* 0x0000400004187984 */ /* 0x000e220000000c00 */
[----:B-1----:R-:W-:Y:S01]  /*17a0*/  FFMA R23, R12, R35, R20 ;  /* 0x000000230c177223 */ /* 0x002fe20000000014 */
[----:B------:R-:W-:Y:S01]  /*17b0*/  FFMA R30, R34, R12, R65 ;  /* 0x0000000c221e7223 */ /* 0x000fe20000000041 */
[-C--:B------:R-:W-:Y:S01]  /*17c0*/  FFMA R65, R33, R13.reuse, R22 ;  /* 0x0000000d21417223 */ /* 0x080fe20000000016 */
[CC--:B--2---:R-:W-:Y:S02]  /*17d0*/  FFMA R56, R42.reuse, R13.reuse, R21 ;  /* 0x0000000d2a387223 */ /* 0x0c4fe40000000015 */
[-C--:B------:R-:W-:Y:S01]  /*17e0*/  FFMA R9, R35, R13.reuse, R30 ;  /* 0x0000000d23097223 */ /* 0x080fe2000000001e */
[-C--:B------:R-:W-:Y:S01]  /*17f0*/  FFMA R65, R42, R14.reuse, R65 ;  /* 0x0000000e2a417223 */ /* 0x080fe20000000041 */
[C---:B---3--:R-:W-:Y:S01]  /*1800*/  FFMA R12, R46.reuse, R13, R23 ;  /* 0x0000000d2e0c7223 */ /* 0x048fe20000000017 */
[-C--:B------:R-:W-:Y:S01]  /*1810*/  FFMA R56, R43, R14.reuse, R56 ;  /* 0x0000000e2b387223 */ /* 0x080fe20000000038 */
[----:B------:R-:W1:Y:S01]  /*1820*/  LDS.128 R20, [R4+0x280] ;  /* 0x0002800004147984 */ /* 0x000e620000000c00 */
[-C--:B------:R-:W-:Y:S01]  /*1830*/  FFMA R13, R46, R14.reuse, R9 ;  /* 0x0000000e2e0d7223 */ /* 0x080fe20000000009 */
[----:B------:R-:W-:Y:S01]  /*1840*/  FFMA R14, R47, R14, R12 ;  /* 0x0000000e2f0e7223 */ /* 0x000fe2000000000c */
[-C--:B----4-:R-:W-:Y:S01]  /*1850*/  FFMA R12, R32, R16.reuse, R61 ;  /* 0x00000010200c7223 */ /* 0x090fe2000000003d */
[----:B------:R-:W-:Y:S01]  /*1860*/  FFMA R28, R34, R16, R69 ;  /* 0x00000010221c7223 */ /* 0x000fe20000000045 */
[C---:B------:R-:W-:Y:S01]  /*1870*/  FFMA R67, R16.reuse, R33, R67 ;  /* 0x0000002110437223 */ /* 0x040fe20000000043 */
[----:B------:R-:W-:Y:S01]  /*1880*/  FFMA R9, R16, R35, R10 ;  /* 0x0000002310097223 */ /* 0x000fe2000000000a */
[-C--:B------:R-:W-:Y:S01]  /*1890*/  FFMA R31, R33, R17.reuse, R12 ;  /* 0x00000011211f7223 */ /* 0x080fe2000000000c */
[-C--:B------:R-:W-:Y:S01]  /*18a0*/  FFMA R61, R35, R17.reuse, R28 ;  /* 0x00000011233d7223 */ /* 0x080fe2000000001c */
[-C--:B------:R-:W-:Y:S01]  /*18b0*/  FFMA R16, R42, R17.reuse, R67 ;  /* 0x000000112a107223 */ /* 0x080fe20000000043 */
[----:B------:R-:W-:Y:S01]  /*18c0*/  FFMA R10, R46, R17, R9 ;  /* 0x000000112e0a7223 */ /* 0x000fe20000000009 */
[-C--:B------:R-:W-:Y:S01]  /*18d0*/  FFMA R58, R42, R18.reuse, R31 ;  /* 0x000000122a3a7223 */ /* 0x080fe2000000001f */
[-C--:B------:R-:W-:Y:S01]  /*18e0*/  FFMA R12, R46, R18.reuse, R61 ;  /* 0x000000122e0c7223 */ /* 0x080fe2000000003d */
[-C--:B------:R-:W-:Y:S01]  /*18f0*/  FFMA R16, R43, R18.reuse, R16 ;  /* 0x000000122b107223 */ /* 0x080fe20000000010 */
[----:B------:R-:W-:Y:S01]  /*1900*/  FFMA R18, R47, R18, R10 ;  /* 0x000000122f127223 */ /* 0x000fe2000000000a */
[-C--:B0-----:R-:W-:Y:S01]  /*1910*/  FFMA R10, R32, R26.reuse, R57 ;  /* 0x0000001a200a7223 */ /* 0x081fe20000000039 */
[----:B------:R-:W-:Y:S01]  /*1920*/  FFMA R9, R26, R35, R8 ;  /* 0x000000231a097223 */ /* 0x000fe20000000008 */
[----:B------:R-:W-:Y:S01]  /*1930*/  FFMA R28, R34, R26, R63 ;  /* 0x0000001a221c7223 */ /* 0x000fe2000000003f */
[----:B------:R-:W-:Y:S01]  /*1940*/  FFMA R17, R26, R33, R59 ;  /* 0x000000211a117223 */ /* 0x000fe2000000003b */
[-C--:B------:R-:W-:Y:S01]  /*1950*/  FFMA R59, R33, R27.reuse, R10 ;  /* 0x0000001b213b7223 */ /* 0x080fe2000000000a */
[-C--:B------:R-:W-:Y:S01]  /*1960*/  FFMA R64, R46, R27.reuse, R9 ;  /* 0x0000001b2e407223 */ /* 0x080fe20000000009 */
[-C--:B------:R-:W-:Y:S01]  /*1970*/  FFMA R57, R35, R27.reuse, R28 ;  /* 0x0000001b23397223 */ /* 0x080fe2000000001c */
[----:B------:R-:W-:Y:S01]  /*1980*/  FFMA R17, R42, R27, R17 ;  /* 0x0000001b2a117223 */ /* 0x000fe20000000011 */
[-C--:B-1----:R-:W-:Y:S01]  /*1990*/  FFMA R32, R32, R22.reuse, R11 ;  /* 0x0000001620207223 */ /* 0x082fe2000000000b */
[----:B------:R-:W-:Y:S01]  /*19a0*/  FFMA R34, R34, R22, R29 ;  /* 0x0000001622227223 */ /* 0x000fe2000000001d */
[----:B------:R-:W0:Y:S01]  /*19b0*/  LDS.128 R8, [R4+0x50] ;  /* 0x0000500004087984 */ /* 0x000e220000000c00 */
[C---:B------:R-:W-:Y:S01]  /*19c0*/  FFMA R27, R22.reuse, R33, R45 ;  /* 0x00000021161b7223 */ /* 0x040fe2000000002d */
[----:B------:R-:W-:Y:S01]  /*19d0*/  FFMA R61, R33, R23, R32 ;  /* 0x00000017213d7223 */ /* 0x000fe20000000020 */
[----:B------:R-:W-:Y:S01]  /*19e0*/  FFMA R63, R22, R35, R44 ;  /* 0x00000023163f7223 */ /* 0x000fe2000000002c */
[----:B------:R-:W1:Y:S01]  /*19f0*/  LDS.128 R28, [R4+0x290] ;  /* 0x00029000041c7984 */ /* 0x000e620000000c00 */
[-C--:B------:R-:W-:Y:S01]  /*1a00*/  FFMA R45, R35, R23.reuse, R34 ;  /* 0x00000017232d7223 */ /* 0x080fe20000000022 */
[-C--:B------:R-:W-:Y:S01]  /*1a10*/  FFMA R27, R42, R23.reuse, R27 ;  /* 0x000000172a1b7223 */ /* 0x080fe2000000001b */
[----:B------:R-:W-:Y:S01]  /*1a20*/  FFMA R68, R46, R23, R63 ;  /* 0x000000172e447223 */ /* 0x000fe2000000003f */
[----:B------:R-:W2:Y:S04]  /*1a30*/  LDS.64 R32, [R2+0x28] ;  /* 0x0000280002207984 */ /* 0x000ea80000000a00 */
[----:B------:R-:W3:Y:S01]  /*1a40*/  LDS.64 R34, [R2+0x38] ;  /* 0x0000380002227984 */ /* 0x000ee20000000a00 */
[-C--:B0-----:R-:W-:Y:S01]  /*1a50*/  FFMA R62, R42, R8.reuse, R59 ;  /* 0x000000082a3e7223 */ /* 0x081fe2000000003b */
[----:B------:R-:W-:Y:S01]  /*1a60*/  FFMA R60, R46, R8, R57 ;  /* 0x000000082e3c7223 */ /* 0x000fe20000000039 */
[C---:B------:R-:W-:Y:S01]  /*1a70*/  FFMA R26, R8.reuse, R43, R17 ;  /* 0x0000002b081a7223 */ /* 0x040fe20000000011 */
[----:B------:R-:W-:Y:S01]  /*1a80*/  FFMA R64, R8, R47, R64 ;  /* 0x0000002f08407223 */ /* 0x000fe20000000040 */
[-C--:B-1----:R-:W-:Y:S01]  /*1a90*/  FFMA R8, R42, R28.reuse, R61 ;  /* 0x0000001c2a087223 */ /* 0x082fe2000000003d */
[----:B------:R-:W-:Y:S01]  /*1aa0*/  FFMA R22, R28, R43, R27 ;  /* 0x0000002b1c167223 */ /* 0x000fe2000000001b */
[----:B------:R-:W-:Y:S01]  /*1ab0*/  FFMA R66, R46, R28, R45 ;  /* 0x0000001c2e427223 */ /* 0x000fe2000000002d */
[----:B------:R-:W0:Y:S01]  /*1ac0*/  LDS.64 R42, [R2+0x30] ;  /* 0x00003000022a7984 */ /* 0x000e220000000a00 */
[C---:B--2---:R-:W-:Y:S01]  /*1ad0*/  FFMA R63, R32.reuse, R19, R58 ;  /* 0x00000013203f7223 */ /* 0x044fe2000000003a */
[----:B------:R-:W-:Y:S01]  /*1ae0*/  FFMA R58, R32, R29, R8 ;  /* 0x0000001d203a7223 */ /* 0x000fe20000000008 */
[----:B------:R-:W-:Y:S01]  /*1af0*/  FFMA R46, R28, R47, R68 ;  /* 0x0000002f1c2e7223 */ /* 0x000fe20000000044 */
[----:B------:R-:W1:Y:S01]  /*1b00*/  LDS.64 R44, [R2+0x40] ;  /* 0x00004000022c7984 */ /* 0x000e620000000a00 */
[----:B---3--:R-:W-:Y:S01]  /*1b10*/  FFMA R8, R34, R15, R13 ;  /* 0x0000000f22087223 */ /* 0x008fe2000000000d */
[C---:B------:R-:W-:Y:S01]  /*1b20*/  FFMA R13, R33.reuse, R9, R26 ;  /* 0x00000009210d7223 */ /* 0x040fe2000000001a */
[C---:B------:R-:W-:Y:S01]  /*1b30*/  FFMA R65, R32.reuse, R15, R65 ;  /* 0x0000000f20417223 */ /* 0x040fe20000000041 */
[----:B------:R-:W-:Y:S01]  /*1b40*/  FFMA R23, R32, R9, R62 ;  /* 0x0000000920177223 */ /* 0x000fe2000000003e */
[-C--:B------:R-:W-:Y:S01]  /*1b50*/  FFMA R28, R33, R19.reuse, R16 ;  /* 0x00000013211c7223 */ /* 0x080fe20000000010 */
[CC--:B------:R-:W-:Y:S01]  /*1b60*/  FFMA R32, R34.reuse, R19.reuse, R12 ;  /* 0x0000001322207223 */ /* 0x0c0fe2000000000c */
[----:B------:R-:W-:Y:S01]  /*1b70*/  FFMA R62, R35, R19, R18 ;  /* 0x00000013233e7223 */ /* 0x000fe20000000012 */
[C---:B------:R-:W-:Y:S01]  /*1b80*/  FFMA R27, R33.reuse, R29, R22 ;  /* 0x0000001d211b7223 */ /* 0x040fe20000000016 */
[----:B------:R-:W2:Y:S01]  /*1b90*/  LDS.128 R16, [R4+0x10] ;  /* 0x0000100004107984 */ /* 0x000ea20000000c00 */
[-C--:B------:R-:W-:Y:S01]  /*1ba0*/  FFMA R67, R33, R15.reuse, R56 ;  /* 0x0000000f21437223 */ /* 0x080fe20000000038 */
[----:B------:R-:W-:Y:S01]  /*1bb0*/  FFMA R69, R35, R15, R14 ;  /* 0x0000000f23457223 */ /* 0x000fe2000000000e */
[CC--:B------:R-:W-:Y:S01]  /*1bc0*/  FFMA R59, R34.reuse, R9.reuse, R60 ;  /* 0x00000009223b7223 */ /* 0x0c0fe2000000003c */
[----:B------:R-:W-:Y:S01]  /*1bd0*/  FFMA R26, R33, R10, R23 ;  /* 0x0000000a211a7223 */ /* 0x000fe20000000017 */
[----:B------:R-:W-:Y:S01]  /*1be0*/  FFMA R9, R35, R9, R64 ;  /* 0x0000000923097223 */ /* 0x000fe20000000040 */
[----:B------:R-:W-:Y:S01]  /*1bf0*/  FFMA R23, R33, R30, R58 ;  /* 0x0000001e21177223 */ /* 0x000fe2000000003a */
[CC--:B------:R-:W-:Y:S01]  /*1c00*/  FFMA R59, R35.reuse, R10.reuse, R59 ;  /* 0x0000000a233b7223 */ /* 0x0c0fe2000000003b */
[-C--:B------:R-:W-:Y:S01]  /*1c10*/  FFMA R66, R34, R29.reuse, R66 ;  /* 0x0000001d22427223 */ /* 0x080fe20000000042 */
[----:B------:R-:W-:Y:S01]  /*1c20*/  FFMA R29, R35, R29, R46 ;  /* 0x0000001d231d7223 */ /* 0x000fe2000000002e */
[CC--:B0-----:R-:W-:Y:S01]  /*1c30*/  FFMA R22, R42.reuse, R10.reuse, R13 ;  /* 0x0000000a2a167223 */ /* 0x0c1fe2000000000d */
[C---:B------:R-:W-:Y:S01]  /*1c40*/  FFMA R61, R42.reuse, R11, R26 ;  /* 0x0000000b2a3d7223 */ /* 0x040fe2000000001a */
[----:B------:R-:W0:Y:S01]  /*1c50*/  LDS.128 R12, [R4+0x250] ;  /* 0x00025000040c7984 */ /* 0x000e220000000c00 */
[----:B------:R-:W-:Y:S01]  /*1c60*/  FFMA R60, R42, R31, R23 ;  /* 0x0000001f2a3c7223 */ /* 0x000fe20000000017 */
[----:B-1----:R-:W-:Y:S01]  /*1c70*/  FFMA R56, R44, R10, R9 ;  /* 0x0000000a2c387223 */ /* 0x002fe20000000009 */
[-C--:B------:R-:W-:Y:S01]  /*1c80*/  FFMA R10, R42, R30.reuse, R27 ;  /* 0x0000001e2a0a7223 */ /* 0x080fe2000000001b */
[----:B------:R-:W-:Y:S01]  /*1c90*/  FFMA R57, R43, R11, R22 ;  /* 0x0000000b2b397223 */ /* 0x000fe20000000016 */
[----:B------:R-:W-:Y:S01]  /*1ca0*/  LDS.64 R26, [R2+0x60] ;  /* 0x00006000021a7984 */ /* 0x000fe20000000a00 */
[-C--:B------:R-:W-:Y:S01]  /*1cb0*/  FFMA R9, R35, R30.reuse, R66 ;  /* 0x0000001e23097223 */ /* 0x080fe20000000042 */
[-C--:B------:R-:W-:Y:S01]  /*1cc0*/  FFMA R47, R43, R31.reuse, R10 ;  /* 0x0000001f2b2f7223 */ /* 0x080fe2000000000a */
[C---:B------:R-:W-:Y:S01]  /*1cd0*/  FFMA R46, R44.reuse, R30, R29 ;  /* 0x0000001e2c2e7223 */ /* 0x040fe2000000001d */
[----:B------:R-:W1:Y:S01]  /*1ce0*/  LDS.64 R22, [R2+0x50] ;  /* 0x0000500002167984 */ /* 0x000e620000000a00 */
[----:B------:R-:W-:Y:S01]  /*1cf0*/  FFMA R58, R44, R31, R9 ;  /* 0x0000001f2c3a7223 */ /* 0x000fe20000000009 */
[C---:B--2---:R-:W-:Y:S01]  /*1d00*/  FFMA R9, R16.reuse, R35, R8 ;  /* 0x0000002310097223 */ /* 0x044fe20000000008 */
[----:B------:R-:W-:Y:S01]  /*1d10*/  FFMA R10, R16, R33, R65 ;  /* 0x00000021100a7223 */ /* 0x000fe20000000041 */
[-C--:B------:R-:W-:Y:S01]  /*1d20*/  FFMA R8, R42, R16.reuse, R67 ;  /* 0x000000102a087223 */ /* 0x080fe20000000043 */
[C---:B------:R-:W-:Y:S01]  /*1d30*/  FFMA R16, R44.reuse, R16, R69 ;  /* 0x000000102c107223 */ /* 0x040fe20000000045 */
[-C--:B------:R-:W-:Y:S01]  /*1d40*/  FFMA R59, R44, R11.reuse, R59 ;  /* 0x0000000b2c3b7223 */ /* 0x080fe2000000003b */
[C---:B------:R-:W-:Y:S01]  /*1d50*/  FFMA R56, R45.reuse, R11, R56 ;  /* 0x0000000b2d387223 */ /* 0x040fe20000000038 */
[-C--:B------:R-:W-:Y:S01]  /*1d60*/  FFMA R11, R42, R17.reuse, R10 ;  /* 0x000000112a0b7223 */ /* 0x080fe2000000000a */
[C---:B------:R-:W-:Y:S01]  /*1d70*/  FFMA R10, R45.reuse, R17, R16 ;  /* 0x000000112d0a7223 */ /* 0x040fe20000000010 */
[----:B------:R-:W-:Y:S01]  /*1d80*/  FFMA R46, R45, R31, R46 ;  /* 0x0000001f2d2e7223 */ /* 0x000fe2000000002e */
[-C--:B------:R-:W-:Y:S01]  /*1d90*/  FFMA R9, R44, R17.reuse, R9 ;  /* 0x000000112c097223 */ /* 0x080fe20000000009 */
[C---:B------:R-:W-:Y:S01]  /*1da0*/  FFMA R8, R43.reuse, R17, R8 ;  /* 0x000000112b087223 */ /* 0x040fe20000000008 */
[-C--:B0-----:R-:W-:Y:S01]  /*1db0*/  FFMA R28, R42, R12.reuse, R28 ;  /* 0x0000000c2a1c7223 */ /* 0x081fe2000000001c */
[C---:B------:R-:W-:Y:S01]  /*1dc0*/  FFMA R32, R12.reuse, R35, R32 ;  /* 0x000000230c207223 */ /* 0x040fe20000000020 */
[----:B------:R-:W-:Y:S01]  /*1dd0*/  FFMA R16, R12, R33, R63 ;  /* 0x000000210c107223 */ /* 0x000fe2000000003f */
[C---:B------:R-:W-:Y:S01]  /*1de0*/  FFMA R62, R44.reuse, R12, R62 ;  /* 0x0000000c2c3e7223 */ /* 0x040fe2000000003e */
[-C--:B------:R-:W-:Y:S01]  /*1df0*/  FFMA R12, R43, R13.reuse, R28 ;  /* 0x0000000d2b0c7223 */ /* 0x080fe2000000001c */
[----:B------:R-:W0:Y:S01]  /*1e00*/  LDS.64 R34, [R2+0x68] ;  /* 0x0000680002227984 */ /* 0x000e220000000a00 */
[-C--:B------:R-:W-:Y:S01]  /*1e10*/  FFMA R63, R44, R13.reuse, R32 ;  /* 0x0000000d2c3f7223 */ /* 0x080fe20000000020 */
[-C--:B------:R-:W-:Y:S01]  /*1e20*/  FFMA R65, R42, R13.reuse, R16 ;  /* 0x0000000d2a417223 */ /* 0x080fe20000000010 */
[----:B------:R-:W-:Y:S01]  /*1e30*/  FFMA R44, R45, R13, R62 ;  /* 0x0000000d2d2c7223 */ /* 0x000fe2000000003e */
[----:B------:R-:W2:Y:S01]  /*1e40*/  LDS.128 R28, [R4+0x60] ;  /* 0x00006000041c7984 */ /* 0x000ea20000000c00 */
[-C--:B-1----:R-:W-:Y:S01]  /*1e50*/  FFMA R42, R22, R18.reuse, R11 ;  /* 0x00000012162a7223 */ /* 0x082fe2000000000b */
[-C--:B------:R-:W-:Y:S01]  /*1e60*/  FFMA R45, R23, R18.reuse, R8 ;  /* 0x00000012172d7223 */ /* 0x080fe20000000008 */
[-C--:B------:R-:W-:Y:S01]  /*1e70*/  FFMA R62, R26, R18.reuse, R9 ;  /* 0x000000121a3e7223 */ /* 0x080fe20000000009 */
[----:B------:R-:W1:Y:S01]  /*1e80*/  LDS.64 R32, [R2+0x58] ;  /* 0x0000580002207984 */ /* 0x000e620000000a00 */
[----:B------:R-:W-:Y:S01]  /*1e90*/  FFMA R17, R27, R18, R10 ;  /* 0x000000121b117223 */ /* 0x000fe2000000000a */
[-C--:B------:R-:W-:Y:S01]  /*1ea0*/  FFMA R16, R22, R14.reuse, R65 ;  /* 0x0000000e16107223 */ /* 0x080fe20000000041 */
[-C--:B------:R-:W-:Y:S01]  /*1eb0*/  FFMA R65, R23, R14.reuse, R12 ;  /* 0x0000000e17417223 */ /* 0x080fe2000000000c */
[----:B------:R-:W3:Y:S01]  /*1ec0*/  LDS.128 R8, [R4+0x2a0] ;  /* 0x0002a00004087984 */ /* 0x000ee20000000c00 */
[-C--:B------:R-:W-:Y:S01]  /*1ed0*/  FFMA R12, R26, R14.reuse, R63 ;  /* 0x0000000e1a0c7223 */ /* 0x080fe2000000003f */
[----:B------:R-:W-:Y:S01]  /*1ee0*/  FFMA R13, R27, R14, R44 ;  /* 0x0000000e1b0d7223 */ /* 0x000fe2000000002c */
[C---:B------:R-:W-:Y:S01]  /*1ef0*/  FFMA R69, R23.reuse, R15, R16 ;  /* 0x0000000f17457223 */ /* 0x040fe20000000010 */
[----:B------:R-:W-:Y:S01]  /*1f00*/  FFMA R63, R23, R19, R42 ;  /* 0x00000013173f7223 */ /* 0x000fe2000000002a */
[C---:B------:R-:W-:Y:S01]  /*1f10*/  FFMA R67, R27.reuse, R15, R12 ;  /* 0x0000000f1b437223 */ /* 0x040fe2000000000c */
[----:B------:R-:W-:Y:S01]  /*1f20*/  FFMA R62, R27, R19, R62 ;  /* 0x000000131b3e7223 */ /* 0x000fe2000000003e */
[----:B------:R-:W4:Y:S01]  /*1f30*/  LDS.64 R42, [R2+0x1a0] ;  /* 0x0001a000022a7984 */ /* 0x000f220000000a00 */
[C---:B0-----:R-:W-:Y:S01]  /*1f40*/  FFMA R44, R34.reuse, R15, R13 ;  /* 0x0000000f222c7223 */ /* 0x041fe2000000000d */
[----:B------:R-:W-:Y:S01]  /*1f50*/  FFMA R64, R34, R19, R17 ;  /* 0x0000001322407223 */ /* 0x000fe20000000011 */
[-C--:B--2---:R-:W-:Y:S01]  /*1f60*/  FFMA R12, R22, R28.reuse, R61 ;  /* 0x0000001c160c7223 */ /* 0x084fe2000000003d */
[----:B------:R-:W-:Y:S01]  /*1f70*/  FFMA R14, R26, R28, R59 ;  /* 0x0000001c1a0e7223 */ /* 0x000fe2000000003b */
[C---:B------:R-:W-:Y:S01]  /*1f80*/  FFMA R57, R28.reuse, R23, R57 ;  /* 0x000000171c397223 */ /* 0x040fe20000000039 */
[----:B------:R-:W-:Y:S01]  /*1f90*/  FFMA R13, R28, R27, R56 ;  /* 0x0000001b1c0d7223 */ /* 0x000fe20000000038 */
[C---:B-1----:R-:W-:Y:S01]  /*1fa0*/  FFMA R65, R32.reuse, R15, R65 ;  /* 0x0000000f20417223 */ /* 0x042fe20000000041 */
[-C--:B------:R-:W-:Y:S01]  /*1fb0*/  FFMA R15, R23, R29.reuse, R12 ;  /* 0x0000001d170f7223 */ /* 0x080fe2000000000c */
[-C--:B------:R-:W-:Y:S01]  /*1fc0*/  FFMA R17, R27, R29.reuse, R14 ;  /* 0x0000001d1b117223 */ /* 0x080fe2000000000e */
[-C--:B------:R-:W-:Y:S01]  /*1fd0*/  FFMA R56, R32, R29.reuse, R57 ;  /* 0x0000001d20387223 */ /* 0x080fe20000000039 */
[----:B------:R-:W-:Y:S01]  /*1fe0*/  FFMA R12, R34, R29, R13 ;  /* 0x0000001d220c7223 */ /* 0x000fe2000000000d */
[C---:B------:R-:W-:Y:S01]  /*1ff0*/  FFMA R45, R32.reuse, R19, R45 ;  /* 0x00000013202d7223 */ /* 0x040fe2000000002d */
[-C--:B------:R-:W-:Y:S01]  /*2000*/  FFMA R68, R32, R30.reuse, R15 ;  /* 0x0000001e20447223 */ /* 0x080fe2000000000f */
[-C--:B------:R-:W-:Y:S01]  /*2010*/  FFMA R66, R34, R30.reuse, R17 ;  /* 0x0000001e22427223 */ /* 0x080fe20000000011 */
[-C--:B------:R-:W-:Y:S01]  /*2020*/  FFMA R56, R33, R30.reuse, R56 ;  /* 0x0000001e21387223 */ /* 0x080fe20000000038 */
[----:B------:R-:W-:Y:S01]  /*2030*/  FFMA R30, R35, R30, R12 ;  /* 0x0000001e231e7223 */ /* 0x000fe2000000000c */
[----:B------:R-:W0:Y:S01]  /*2040*/  LDS.128 R16, [R4+0x20] ;  /* 0x0000200004107984 */ /* 0x000e220000000c00 */
[----:B---3--:R-:W-:Y:S01]  /*2050*/  FFMA R29, R8, R27, R46 ;  /* 0x0000001b081d7223 */ /* 0x008fe2000000002e */
[-C--:B------:R-:W-:Y:S01]  /*2060*/  FFMA R60, R22, R8.reuse, R60 ;  /* 0x00000008163c7223 */ /* 0x080fe2000000003c */
[----:B------:R-:W-:Y:S01]  /*2070*/  FFMA R58, R26, R8, R58 ;  /* 0x000000081a3a7223 */ /* 0x000fe2000000003a */
[----:B------:R-:W1:Y:S01]  /*2080*/  LDS.128 R12, [R4+0x260] ;  /* 0x00026000040c7984 */ /* 0x000e620000000c00 */
[----:B------:R-:W-:Y:S01]  /*2090*/  FFMA R22, R34, R9, R29 ;  /* 0x0000000922167223 */ /* 0x000fe2000000001d */
[----:B------:R-:W-:Y:S01]  /*20a0*/  FFMA R47, R8, R23, R47 ;  /* 0x00000017082f7223 */ /* 0x000fe2000000002f */
[-C--:B------:R-:W-:Y:S01]  /*20b0*/  FFMA R23, R23, R9.reuse, R60 ;  /* 0x0000000917177223 */ /* 0x080fe2000000003c */
[----:B------:R-:W2:Y:S01]  /*20c0*/  LDS.64 R28, [R2+0x190] ;  /* 0x00019000021c7984 */ /* 0x000ea20000000a00 */
[-C--:B------:R-:W-:Y:S01]  /*20d0*/  FFMA R27, R27, R9.reuse, R58 ;  /* 0x000000091b1b7223 */ /* 0x080fe2000000003a */
[C---:B------:R-:W-:Y:S01]  /*20e0*/  FFMA R8, R32.reuse, R9, R47 ;  /* 0x0000000920087223 */ /* 0x040fe2000000002f */
[-C--:B------:R-:W-:Y:S01]  /*20f0*/  FFMA R58, R32, R10.reuse, R23 ;  /* 0x0000000a203a7223 */ /* 0x080fe20000000017 */
[----:B----4-:R-:W-:Y:S01]  /*2100*/  FFMA R66, R42, R31, R66 ;  /* 0x0000001f2a427223 */ /* 0x010fe20000000042 */
[-C--:B------:R-:W-:Y:S01]  /*2110*/  FFMA R46, R34, R10.reuse, R27 ;  /* 0x0000000a222e7223 */ /* 0x080fe2000000001b */
[-C--:B------:R-:W-:Y:S01]  /*2120*/  FFMA R8, R33, R10.reuse, R8 ;  /* 0x0000000a21087223 */ /* 0x080fe20000000008 */
[----:B------:R-:W-:Y:S01]  /*2130*/  FFMA R10, R35, R10, R22 ;  /* 0x0000000a230a7223 */ /* 0x000fe20000000016 */
[----:B------:R-:W-:Y:S01]  /*2140*/  LDS.64 R26, [R2+0x1a8] ;  /* 0x0001a800021a7984 */ /* 0x000fe20000000a00 */
[----:B------:R-:W-:-:S03]  /*2150*/  FFMA R46, R42, R11, R46 ;  /* 0x0000000b2a2e7223 */ /* 0x000fc6000000002e */
[----:B------:R-:W3:Y:S01]  /*2160*/  LDS.64 R22, [R2+0x198] ;  /* 0x0001980002167984 */ /* 0x000ee20000000a00 */
[-C--:B0-----:R-:W-:Y:S01]  /*2170*/  FFMA R63, R32, R16.reuse, R63 ;  /* 0x00000010203f7223 */ /* 0x081fe2000000003f */
[----:B------:R-:W-:Y:S01]  /*2180*/  FFMA R9, R34, R16, R62 ;  /* 0x0000001022097223 */ /* 0x000fe2000000003e */
[C---:B------:R-:W-:Y:S01]  /*2190*/  FFMA R60, R16.reuse, R33, R45 ;  /* 0x00000021103c7223 */ /* 0x040fe2000000002d */
[----:B------:R-:W-:Y:S01]  /*21a0*/  FFMA R64, R16, R35, R64 ;  /* 0x0000002310407223 */ /* 0x000fe20000000040 */
[-C--:B-1----:R-:W-:Y:S01]  /*21b0*/  FFMA R16, R32, R12.reuse, R69 ;  /* 0x0000000c20107223 */ /* 0x082fe20000000045 */
[----:B------:R-:W-:Y:S01]  /*21c0*/  FFMA R34, R34, R12, R67 ;  /* 0x0000000c22227223 */ /* 0x000fe20000000043 */
[C---:B------:R-:W-:Y:S01]  /*21d0*/  FFMA R32, R12.reuse, R33, R65 ;  /* 0x000000210c207223 */ /* 0x040fe20000000041 */
[----:B------:R-:W-:Y:S01]  /*21e0*/  FFMA R44, R12, R35, R44 ;  /* 0x000000230c2c7223 */ /* 0x000fe2000000002c */
[C---:B--2---:R-:W-:Y:S01]  /*21f0*/  FFMA R63, R28.reuse, R17, R63 ;  /* 0x000000111c3f7223 */ /* 0x044fe2000000003f */
[C---:B------:R-:W-:Y:S01]  /*2200*/  FFMA R16, R28.reuse, R13, R16 ;  /* 0x0000000d1c107223 */ /* 0x040fe20000000010 */
[C---:B------:R-:W-:Y:S01]  /*2210*/  FFMA R67, R28.reuse, R31, R68 ;  /* 0x0000001f1c437223 */ /* 0x040fe20000000044 */
[----:B------:R-:W-:Y:S01]  /*2220*/  FFMA R69, R28, R11, R58 ;  /* 0x0000000b1c457223 */ /* 0x000fe2000000003a */
[C---:B------:R-:W-:Y:S01]  /*2230*/  FFMA R9, R42.reuse, R17, R9 ;  /* 0x000000112a097223 */ /* 0x040fe20000000009 */
[CC--:B------:R-:W-:Y:S01]  /*2240*/  FFMA R57, R29.reuse, R13.reuse, R32 ;  /* 0x0000000d1d397223 */ /* 0x0c0fe20000000020 */
[----:B------:R-:W-:Y:S01]  /*2250*/  FFMA R28, R42, R13, R34 ;  /* 0x0000000d2a1c7223 */ /* 0x000fe20000000022 */
[-C--:B------:R-:W-:Y:S01]  /*2260*/  FFMA R45, R29, R17.reuse, R60 ;  /* 0x000000111d2d7223 */ /* 0x080fe2000000003c */
[----:B------:R-:W0:Y:S01]  /*2270*/  LDS.128 R32, [R4+0x70] ;  /* 0x0000700004207984 */ /* 0x000e220000000c00 */
[C---:B------:R-:W-:Y:S01]  /*2280*/  FFMA R47, R43.reuse, R17, R64 ;  /* 0x000000112b2f7223 */ /* 0x040fe20000000040 */
[----:B------:R-:W-:Y:S01]  /*2290*/  FFMA R59, R43, R13, R44 ;  /* 0x0000000d2b3b7223 */ /* 0x000fe2000000002c */
[-C--:B------:R-:W-:Y:S01]  /*22a0*/  FFMA R13, R29, R31.reuse, R56 ;  /* 0x0000001f1d0d7223 */ /* 0x080fe20000000038 */
[----:B------:R-:W-:Y:S01]  /*22b0*/  FFMA R17, R43, R31, R30 ;  /* 0x0000001f2b117223 */ /* 0x000fe2000000001e */
[-C--:B------:R-:W-:Y:S01]  /*22c0*/  FFMA R12, R29, R11.reuse, R8 ;  /* 0x0000000b1d0c7223 */ /* 0x080fe20000000008 */
[C---:B------:R-:W-:Y:S01]  /*22d0*/  FFMA R56, R43.reuse, R11, R10 ;  /* 0x0000000b2b387223 */ /* 0x040fe2000000000a */
[-C--:B------:R-:W-:Y:S01]  /*22e0*/  FFMA R31, R43, R18.reuse, R9 ;  /* 0x000000122b1f7223 */ /* 0x080fe20000000009 */
[C---:B------:R-:W-:Y:S01]  /*22f0*/  FFMA R30, R29.reuse, R18, R63 ;  /* 0x000000121d1e7223 */ /* 0x040fe2000000003f */
[----:B------:R-:W1:Y:S01]  /*2300*/  LDS.128 R8, [R4+0x2b0] ;  /* 0x0002b00004087984 */ /* 0x000e620000000c00 */
[-C--:B------:R-:W-:Y:S01]  /*2310*/  FFMA R65, R29, R14.reuse, R16 ;  /* 0x0000000e1d417223 */ /* 0x080fe20000000010 */
[-C--:B------:R-:W-:Y:S01]  /*2320*/  FFMA R63, R43, R14.reuse, R28 ;  /* 0x0000000e2b3f7223 */ /* 0x080fe2000000001c */
[-C--:B---3--:R-:W-:Y:S01]  /*2330*/  FFMA R16, R22, R14.reuse, R57 ;  /* 0x0000000e16107223 */ /* 0x088fe20000000039 */
[----:B------:R-:W-:Y:S01]  /*2340*/  FFMA R14, R26, R14, R59 ;  /* 0x0000000e1a0e7223 */ /* 0x000fe2000000003b */
[CC--:B------:R-:W-:Y:S01]  /*2350*/  FFMA R42, R22.reuse, R18.reuse, R45 ;  /* 0x00000012162a7223 */ /* 0x0c0fe2000000002d */
[-C--:B------:R-:W-:Y:S01]  /*2360*/  FFMA R59, R22, R19.reuse, R30 ;  /* 0x00000013163b7223 */ /* 0x080fe2000000001e */
[CC--:B------:R-:W-:Y:S01]  /*2370*/  FFMA R57, R26.reuse, R19.reuse, R31 ;  /* 0x000000131a397223 */ /* 0x0c0fe2000000001f */
[----:B------:R-:W2:Y:S01]  /*2380*/  LDS.64 R44, [R2+0x1b8] ;  /* 0x0001b800022c7984 */ /* 0x000ea20000000a00 */
[----:B------:R-:W-:Y:S01]  /*2390*/  FFMA R18, R26, R18, R47 ;  /* 0x000000121a127223 */ /* 0x000fe2000000002f */
[----:B------:R-:W-:Y:S01]  /*23a0*/  FFMA R47, R23, R19, R42 ;  /* 0x00000013172f7223 */ /* 0x000fe2000000002a */
[C---:B------:R-:W-:Y:S01]  /*23b0*/  FFMA R42, R27.reuse, R15, R14 ;  /* 0x0000000f1b2a7223 */ /* 0x040fe2000000000e */
[----:B------:R-:W3:Y:S01]  /*23c0*/  LDS.64 R30, [R2+0x1c8] ;  /* 0x0001c800021e7984 */ /* 0x000ee20000000a00 */
[----:B------:R-:W-:Y:S01]  /*23d0*/  FFMA R28, R27, R19, R18 ;  /* 0x000000131b1c7223 */ /* 0x000fe20000000012 */
[CC--:B------:R-:W-:Y:S01]  /*23e0*/  FFMA R61, R23.reuse, R15.reuse, R16 ;  /* 0x0000000f173d7223 */ /* 0x0c0fe20000000010 */
[-C--:B------:R-:W-:Y:S01]  /*23f0*/  FFMA R65, R22, R15.reuse, R65 ;  /* 0x0000000f16417223 */ /* 0x080fe20000000041 */
[----:B------:R-:W-:Y:S01]  /*2400*/  FFMA R63, R26, R15, R63 ;  /* 0x0000000f1a3f7223 */ /* 0x000fe2000000003f */
[-C--:B0-----:R-:W-:Y:S01]  /*2410*/  FFMA R14, R22, R32.reuse, R13 ;  /* 0x00000020160e7223 */ /* 0x081fe2000000000d */
[C---:B------:R-:W-:Y:S01]  /*2420*/  FFMA R58, R32.reuse, R29, R67 ;  /* 0x0000001d203a7223 */ /* 0x040fe20000000043 */
[----:B------:R-:W-:Y:S01]  /*2430*/  FFMA R66, R32, R43, R66 ;  /* 0x0000002b20427223 */ /* 0x000fe20000000042 */
[----:B------:R-:W-:Y:S01]  /*2440*/  FFMA R60, R26, R32, R17 ;  /* 0x000000201a3c7223 */ /* 0x000fe20000000011 */
[-C--:B------:R-:W-:Y:S01]  /*2450*/  FFMA R32, R23, R33.reuse, R14 ;  /* 0x0000002117207223 */ /* 0x080fe2000000000e */
[-C--:B------:R-:W-:Y:S01]  /*2460*/  FFMA R58, R22, R33.reuse, R58 ;  /* 0x00000021163a7223 */ /* 0x080fe2000000003a */
[-C--:B------:R-:W-:Y:S01]  /*2470*/  FFMA R67, R26, R33.reuse, R66 ;  /* 0x000000211a437223 */ /* 0x080fe20000000042 */
[----:B------:R-:W-:Y:S01]  /*2480*/  FFMA R60, R27, R33, R60 ;  /* 0x000000211b3c7223 */ /* 0x000fe2000000003c */
[----:B------:R-:W0:Y:S01]  /*2490*/  LDS.128 R16, [R4+0x30] ;  /* 0x0000300004107984 */ /* 0x000e220000000c00 */
[C---:B-1----:R-:W-:Y:S01]  /*24a0*/  FFMA R14, R8.reuse, R29, R69 ;  /* 0x0000001d080e7223 */ /* 0x042fe20000000045 */
[----:B------:R-:W-:Y:S01]  /*24b0*/  FFMA R29, R8, R43, R46 ;  /* 0x0000002b081d7223 */ /* 0x000fe2000000002e */
[-C--:B------:R-:W-:Y:S01]  /*24c0*/  FFMA R12, R22, R8.reuse, R12 ;  /* 0x00000008160c7223 */ /* 0x080fe2000000000c */
[----:B------:R-:W-:Y:S01]  /*24d0*/  FFMA R8, R26, R8, R56 ;  /* 0x000000081a087223 */ /* 0x000fe20000000038 */
[-C--:B------:R-:W-:Y:S01]  /*24e0*/  FFMA R33, R22, R9.reuse, R14 ;  /* 0x0000000916217223 */ /* 0x080fe2000000000e */
[-C--:B------:R-:W-:Y:S01]  /*24f0*/  FFMA R29, R26, R9.reuse, R29 ;  /* 0x000000091a1d7223 */ /* 0x080fe2000000001d */
[-C--:B------:R-:W-:Y:S01]  /*2500*/  FFMA R23, R23, R9.reuse, R12 ;  /* 0x0000000917177223 */ /* 0x080fe2000000000c */
[----:B------:R-:W-:Y:S01]  /*2510*/  FFMA R8, R27, R9, R8 ;  /* 0x000000091b087223 */ /* 0x000fe20000000008 */
[----:B------:R-:W1:Y:S01]  /*2520*/  LDS.128 R12, [R4+0x270] ;  /* 0x00027000040c7984 */ /* 0x000e620000000c00 */
[-C--:B--2---:R-:W-:Y:S01]  /*2530*/  FFMA R58, R44, R34.reuse, R58 ;  /* 0x000000222c3a7223 */ /* 0x084fe2000000003a */
[C---:B------:R-:W-:Y:S01]  /*2540*/  FFMA R32, R45.reuse, R34, R32 ;  /* 0x000000222d207223 */ /* 0x040fe20000000020 */
[----:B------:R-:W-:Y:S01]  /*2550*/  FFMA R26, R45, R10, R23 ;  /* 0x0000000a2d1a7223 */ /* 0x000fe20000000017 */
[-C--:B---3--:R-:W-:Y:S01]  /*2560*/  FFMA R46, R30, R34.reuse, R67 ;  /* 0x000000221e2e7223 */ /* 0x088fe20000000043 */
[C---:B------:R-:W-:Y:S01]  /*2570*/  FFMA R60, R31.reuse, R34, R60 ;  /* 0x000000221f3c7223 */ /* 0x040fe2000000003c */
[-C--:B------:R-:W-:Y:S01]  /*2580*/  FFMA R62, R44, R10.reuse, R33 ;  /* 0x0000000a2c3e7223 */ /* 0x080fe20000000021 */
[-C--:B------:R-:W-:Y:S01]  /*2590*/  FFMA R34, R30, R10.reuse, R29 ;  /* 0x0000000a1e227223 */ /* 0x080fe2000000001d */
[----:B------:R-:W-:Y:S01]  /*25a0*/  FFMA R10, R31, R10, R8 ;  /* 0x0000000a1f0a7223 */ /* 0x000fe20000000008 */
[----:B------:R-:W2:Y:S01]  /*25b0*/  LDS.64 R22, [R2+0x1d0] ;  /* 0x0001d00002167984 */ /* 0x000ea20000000a00 */
[C---:B------:R-:W-:Y:S01]  /*25c0*/  FFMA R43, R45.reuse, R35, R58 ;  /* 0x000000232d2b7223 */ /* 0x040fe2000000003a */
[----:B------:R-:W-:-:S02]  /*25d0*/  FFMA R27, R45, R11, R62 ;  /* 0x0000000b2d1b7223 */ /* 0x000fc4000000003e */
[----:B------:R-:W3:Y:S01]  /*25e0*/  LDS.64 R8, [R2+0x1c0] ;  /* 0x0001c00002087984 */ /* 0x000ee20000000a00 */
[-C--:B0-----:R-:W-:Y:S01]  /*25f0*/  FFMA R64, R44, R16.reuse, R59 ;  /* 0x000000102c407223 */ /* 0x081fe2000000003b */
[----:B------:R-:W-:Y:S01]  /*2600*/  FFMA R56, R30, R16, R57 ;  /* 0x000000101e387223 */ /* 0x000fe20000000039 */
[C---:B------:R-:W-:Y:S01]  /*2610*/  FFMA R29, R16.reuse, R45, R47 ;  /* 0x0000002d101d7223 */ /* 0x040fe2000000002f */
[----:B------:R-:W-:Y:S01]  /*2620*/  FFMA R33, R16, R31, R28 ;  /* 0x0000001f10217223 */ /* 0x000fe2000000001c */
[----:B------:R-:W-:Y:S01]  /*2630*/  FFMA R57, R45, R17, R64 ;  /* 0x000000112d397223 */ /* 0x000fe20000000040 */
[----:B------:R-:W-:Y:S01]  /*2640*/  FFMA R47, R31, R35, R46 ;  /* 0x000000231f2f7223 */ /* 0x000fe2000000002e */
[-C--:B-1----:R-:W-:Y:S01]  /*2650*/  FFMA R16, R44, R12.reuse, R65 ;  /* 0x0000000c2c107223 */ /* 0x082fe20000000041 */
[----:B------:R-:W-:Y:S01]  /*2660*/  FFMA R30, R30, R12, R63 ;  /* 0x0000000c1e1e7223 */ /* 0x000fe2000000003f */
[C---:B------:R-:W-:Y:S01]  /*2670*/  FFMA R28, R12.reuse, R45, R61 ;  /* 0x0000002d0c1c7223 */ /* 0x040fe2000000003d */
[----:B------:R-:W-:Y:S01]  /*2680*/  FFMA R44, R12, R31, R42 ;  /* 0x0000001f0c2c7223 */ /* 0x000fe2000000002a */
[----:B------:R-:W-:Y:S01]  /*2690*/  FFMA R59, R45, R13, R16 ;  /* 0x0000000d2d3b7223 */ /* 0x000fe20000000010 */
[C---:B------:R-:W-:Y:S01]  /*26a0*/  FFMA R45, R31.reuse, R11, R34 ;  /* 0x0000000b1f2d7223 */ /* 0x040fe20000000022 */
[C---:B------:R-:W-:Y:S01]  /*26b0*/  FFMA R61, R31.reuse, R17, R56 ;  /* 0x000000111f3d7223 */ /* 0x040fe20000000038 */
[----:B------:R-:W-:Y:S01]  /*26c0*/  FFMA R63, R31, R13, R30 ;  /* 0x0000000d1f3f7223 */ /* 0x000fe2000000001e */
[C---:B--2---:R-:W-:Y:S01]  /*26d0*/  FFMA R16, R22.reuse, R17, R33 ;  /* 0x0000001116107223 */ /* 0x044fe20000000021 */
[C---:B------:R-:W-:Y:S01]  /*26e0*/  FFMA R60, R22.reuse, R35, R60 ;  /* 0x00000023163c7223 */ /* 0x040fe2000000003c */
[C---:B------:R-:W-:Y:S01]  /*26f0*/  FFMA R46, R22.reuse, R11, R10 ;  /* 0x0000000b162e7223 */ /* 0x040fe2000000000a */
[----:B------:R-:W-:Y:S01]  /*2700*/  FFMA R44, R22, R13, R44 ;  /* 0x0000000d162c7223 */ /* 0x000fe2000000002c */
[C---:B---3--:R-:W-:Y:S01]  /*2710*/  FFMA R12, R8.reuse, R17, R29 ;  /* 0x00000011080c7223 */ /* 0x048fe2000000001d */
[C---:B------:R-:W-:Y:S01]  /*2720*/  FFMA R42, R8.reuse, R13, R28 ;  /* 0x0000000d082a7223 */ /* 0x040fe2000000001c */
[C---:B------:R-:W-:Y:S01]  /*2730*/  FFMA R17, R8.reuse, R35, R32 ;  /* 0x0000002308117223 */ /* 0x040fe20000000020 */
[----:B------:R-:W0:Y:S01]  /*2740*/  LDS.128 R28, [R4+0x80] ;  /* 0x00008000041c7984 */ /* 0x000e220000000c00 */
[C---:B------:R-:W-:Y:S01]  /*2750*/  FFMA R65, R8.reuse, R11, R26 ;  /* 0x0000000b08417223 */ /* 0x040fe2000000001a */
[CC--:B------:R-:W-:Y:S01]  /*2760*/  FFMA R57, R8.reuse, R18.reuse, R57 ;  /* 0x0000001208397223 */ /* 0x0c0fe20000000039 */
[C---:B------:R-:W-:Y:S01]  /*2770*/  FFMA R26, R9.reuse, R18, R12 ;  /* 0x00000012091a7223 */ /* 0x040fe2000000000c */
[----:B------:R-:W1:Y:S01]  /*2780*/  LDS.128 R32, [R4+0x2c0] ;  /* 0x0002c00004207984 */ /* 0x000e620000000c00 */
[-C--:B------:R-:W-:Y:S01]  /*2790*/  FFMA R58, R8, R14.reuse, R59 ;  /* 0x0000000e083a7223 */ /* 0x080fe2000000003b */
[-C--:B------:R-:W-:Y:S01]  /*27a0*/  FFMA R42, R9, R14.reuse, R42 ;  /* 0x0000000e092a7223 */ /* 0x080fe2000000002a */
[CC--:B------:R-:W-:Y:S01]  /*27b0*/  FFMA R56, R22.reuse, R14.reuse, R63 ;  /* 0x0000000e16387223 */ /* 0x0c0fe2000000003f */
[----:B------:R-:W2:Y:S01]  /*27c0*/  LDS.64 R10, [R2+0x1e0] ;  /* 0x0001e000020a7984 */ /* 0x000ea20000000a00 */
[C---:B------:R-:W-:Y:S01]  /*27d0*/  FFMA R44, R23.reuse, R14, R44 ;  /* 0x0000000e172c7223 */ /* 0x040fe2000000002c */
[-C--:B------:R-:W-:Y:S01]  /*27e0*/  FFMA R61, R22, R18.reuse, R61 ;  /* 0x00000012163d7223 */ /* 0x080fe2000000003d */
[----:B------:R-:W-:Y:S01]  /*27f0*/  FFMA R18, R23, R18, R16 ;  /* 0x0000001217127223 */ /* 0x000fe20000000010 */
[----:B------:R-:W3:Y:S01]  /*2800*/  LDS.64 R12, [R2+0x1f0] ;  /* 0x0001f000020c7984 */ /* 0x000ee20000000a00 */
[-C--:B0-----:R-:W-:Y:S01]  /*2810*/  FFMA R64, R8, R28.reuse, R43 ;  /* 0x0000001c08407223 */ /* 0x081fe2000000002b */
[----:B------:R-:W-:Y:S01]  /*2820*/  FFMA R14, R22, R28, R47 ;  /* 0x0000001c160e7223 */ /* 0x000fe2000000002f */
[C---:B------:R-:W-:Y:S01]  /*2830*/  FFMA R62, R28.reuse, R9, R17 ;  /* 0x000000091c3e7223 */ /* 0x040fe20000000011 */
[----:B------:R-:W-:Y:S01]  /*2840*/  FFMA R60, R28, R23, R60 ;  /* 0x000000171c3c7223 */ /* 0x000fe2000000003c */
[-C--:B-1----:R-:W-:Y:S01]  /*2850*/  FFMA R8, R8, R32.reuse, R27 ;  /* 0x0000002008087223 */ /* 0x082fe2000000001b */
[----:B------:R-:W-:Y:S01]  /*2860*/  FFMA R22, R22, R32, R45 ;  /* 0x0000002016167223 */ /* 0x000fe2000000002d */
[----:B------:R-:W0:Y:S01]  /*2870*/  LDS.64 R16, [R2+0x1e8] ;  /* 0x0001e80002107984 */ /* 0x000e220000000a00 */
[----:B------:R-:W-:Y:S01]  /*2880*/  FFMA R28, R32, R9, R65 ;  /* 0x00000009201c7223 */ /* 0x000fe20000000041 */
[----:B--2---:R-:W-:Y:S01]  /*2890*/  FFMA R45, R10, R33, R8 ;  /* 0x000000210a2d7223 */ /* 0x004fe20000000008 */
[----:B------:R-:W-:Y:S01]  /*28a0*/  FFMA R46, R32, R23, R46 ;  /* 0x00000017202e7223 */ /* 0x000fe2000000002e */
[----:B------:R-:W1:Y:S01]  /*28b0*/  LDS.64 R8, [R2+0x1f8] ;  /* 0x0001f80002087984 */ /* 0x000e620000000a00 */
[C---:B------:R-:W-:Y:S01]  /*28c0*/  FFMA R57, R10.reuse, R19, R57 ;  /* 0x000000130a397223 */ /* 0x040fe20000000039 */
[C---:B------:R-:W-:Y:S01]  /*28d0*/  FFMA R23, R10.reuse, R15, R58 ;  /* 0x0000000f0a177223 */ /* 0x040fe2000000003a */
[----:B------:R-:W-:Y:S01]  /*28e0*/  FFMA R27, R10, R29, R64 ;  /* 0x0000001d0a1b7223 */ /* 0x000fe20000000040 */
[C---:B------:R-:W-:Y:S01]  /*28f0*/  FFMA R43, R11.reuse, R19, R26 ;  /* 0x000000130b2b7223 */ /* 0x040fe2000000001a */
[C---:B------:R-:W-:Y:S01]  /*2900*/  FFMA R63, R11.reuse, R33, R28 ;  /* 0x000000210b3f7223 */ /* 0x040fe2000000001c */
[C---:B------:R-:W-:Y:S01]  /*2910*/  FFMA R47, R11.reuse, R15, R42 ;  /* 0x0000000f0b2f7223 */ /* 0x040fe2000000002a */
[C---:B------:R-:W-:Y:S01]  /*2920*/  FFMA R59, R11.reuse, R29, R62 ;  /* 0x0000001d0b3b7223 */ /* 0x040fe2000000003e */
[C---:B------:R-:W-:Y:S01]  /*2930*/  FFMA R26, R11.reuse, R24, R57 ;  /* 0x000000180b1a7223 */ /* 0x040fe20000000039 */
[C---:B------:R-:W-:Y:S01]  /*2940*/  FFMA R10, R11.reuse, R20, R23 ;  /* 0x000000140b0a7223 */ /* 0x040fe20000000017 */
[C---:B------:R-:W-:Y:S01]  /*2950*/  FFMA R28, R11.reuse, R30, R27 ;  /* 0x0000001e0b1c7223 */ /* 0x040fe2000000001b */
[----:B------:R-:W-:Y:S01]  /*2960*/  FFMA R32, R11, R34, R45 ;  /* 0x000000220b207223 */ /* 0x000fe2000000002d */
[C---:B---3--:R-:W-:Y:S01]  /*2970*/  FFMA R61, R12.reuse, R19, R61 ;  /* 0x000000130c3d7223 */ /* 0x048fe2000000003d */
        /* <DEDUP_REMOVED lines=11> */
[C---:B0-----:R-:W-:Y:S01]  /*2a30*/  FFMA R42, R16.reuse, R24, R43 ;  /* 0x00000018102a7223 */ /* 0x041fe2000000002b */
[C---:B------:R-:W-:Y:S01]  /*2a40*/  FFMA R44, R16.reuse, R20, R47 ;  /* 0x00000014102c7223 */ /* 0x040fe2000000002f */
[C---:B------:R-:W-:Y:S01]  /*2a50*/  FFMA R46, R16.reuse, R30, R59 ;  /* 0x0000001e102e7223 */ /* 0x040fe2000000003b */
[C---:B------:R-:W-:Y:S01]  /*2a60*/  FFMA R56, R16.reuse, R34, R63 ;  /* 0x0000002210387223 */ /* 0x040fe2000000003f */
[-C--:B------:R-:W-:Y:S01]  /*2a70*/  FFMA R61, R16, R21.reuse, R10 ;  /* 0x00000015103d7223 */ /* 0x080fe2000000000a */
[C---:B-1----:R-:W-:Y:S01]  /*2a80*/  FFMA R24, R8.reuse, R24, R19 ;  /* 0x0000001808187223 */ /* 0x042fe20000000013 */
        /* <DEDUP_REMOVED lines=16> */
[C---:B------:R-:W-:Y:S01]  /*2b90*/  FFMA R8, R9.reuse, R31, R30 ;  /* 0x0000001f09087223 */ /* 0x040fe2000000001e */
[----:B------:R-:W-:Y:S01]  /*2ba0*/  FFMA R44, R9, R35, R34 ;  /* 0x00000023092c7223 */ /* 0x000fe20000000022 */
[----:B------:R-:W-:Y:S06]  /*2bb0*/  BRA.U UP0, `(.L_x_16) ;  /* 0xffffffe100c47547 */ /* 0x000fec000b83ffff */
[----:B------:R-:W0:Y:S01]  /*2bc0*/  S2R R3, SR_TID.Z ;  /* 0x0000000000037919 */ /* 0x000e220000002300 */
[----:B------:R-:W0:Y:S01]  /*2bd0*/  S2R R0, SR_CTAID.Z ;  /* 0x0000000000007919 */ /* 0x000e220000002700 */
[----:B------:R-:W1:Y:S01]  /*2be0*/  S2R R5, SR_CTAID.Y ;  /* 0x0000000000057919 */ /* 0x000e620000002600 */
[----:B------:R-:W2:Y:S01]  /*2bf0*/  S2R R9, SR_TID.Y ;  /* 0x0000000000097919 */ /* 0x000ea20000002200 */
[----:B------:R-:W3:Y:S01]  /*2c00*/  S2R R7, SR_CTAID.X ;  /* 0x0000000000077919 */ /* 0x000ee20000002500 */
[----:B------:R-:W4:Y:S01]  /*2c10*/  S2R R4, SR_TID.X ;  /* 0x0000000000047919 */ /* 0x000f220000002100 */
[----:B0-----:R-:W-:Y:S02]  /*2c20*/  LEA R0, R0, R3, 0x3 ;  /* 0x0000000300007211 */ /* 0x001fe400078e18ff */
[----:B------:R-:W0:Y:S03]  /*2c30*/  LDC.64 R2, c[0x0][0x390] ;  /* 0x0000e400ff027b82 */ /* 0x000e260000000a00 */
[----:B-1----:R-:W-:-:S05]  /*2c40*/  IMAD R0, R0, 0xe, R5 ;  /* 0x0000000e00007824 */ /* 0x002fca00078e0205 */
[----:B--2---:R-:W-:-:S05]  /*2c50*/  LEA R0, R0, R9, 0x3 ;  /* 0x0000000900007211 */ /* 0x004fca00078e18ff */
[----:B---3--:R-:W-:Y:S01]  /*2c60*/  IMAD R0, R0, 0x7, R7 ;  /* 0x0000000700007824 */ /* 0x008fe200078e0207 */
[----:B----4-:R-:W-:-:S04]  /*2c70*/  SHF.L.U32 R5, R4, 0x1, RZ ;  /* 0x0000000104057819 */ /* 0x010fc800000006ff */
[----:B------:R-:W-:-:S05]  /*2c80*/  LEA R5, R0, R5, 0x3 ;  /* 0x0000000500057211 */ /* 0x000fca00078e18ff */
[----:B0-----:R-:W-:-:S05]  /*2c90*/  IMAD.WIDE.U32 R2, R5, 0x4, R2 ;  /* 0x0000000405027825 */ /* 0x001fca00078e0002 */
[----:B------:R-:W-:Y:S04]  /*2ca0*/  STG.E desc[UR8][R2.64], R23 ;  /* 0x0000001702007986 */ /* 0x000fe8000c101908 */
        /* <DEDUP_REMOVED lines=14> */
[----:B------:R-:W-:Y:S01]  /*2d90*/  STG.E desc[UR8][R2.64+0x1b914], R44 ;  /* 0x01b9142c02007986 */ /* 0x000fe2000c101908 */
[----:B------:R-:W-:Y:S05]  /*2da0*/  EXIT ;  /* 0x000000000000794d */ /* 0x000fea0003800000 */
.L_x_17:
[----:B------:R-:W-:-:S00]  /*2db0*/  BRA `(.L_x_17) ;  /* 0xfffffffc00fc7947 */ /* 0x000fc0000383ffff */
[----:B------:R-:W-:-:S00]  /*2dc0*/  NOP ;  /* 0x0000000000007918 */ /* 0x000fc00000000000 */
        /* <DEDUP_REMOVED lines=11> */
.L_x_18:


//--------------------- .nv.shared.default_function_kernel0 --------------------------
	.section	.nv.shared.default_function_kernel0,"aw",@nobits
	.sectionflags	@""
	.align	4
.nv.shared.default_function_kernel0:
	.zero		2976


//--------------------- .nv.shared.reserved.0     --------------------------
	.section	.nv.shared.reserved.0,"aw",@nobits
	.weak		__nv_reservedSMEM_offset_0_alias
	.size		__nv_reservedSMEM_offset_0_alias, 0, 64
	.other		__nv_reservedSMEM_offset_0_alias,@"STO_CUDA_RESERVED_SHARED STV_DEFAULT"
__nv_reservedSMEM_offset_0_alias:
	.zero		0
	.zero		64


//--------------------- .nv.constant0.default_function_kernel0 --------------------------
	.section	.nv.constant0.default_function_kernel0,"a",@progbits
	.sectionflags	@""
	.align	4
.nv.constant0.default_function_kernel0:
	.zero		920


//--------------------- SYMBOLS --------------------------

	.type		.nv.reservedSmem.offset0,@object
	.size		.nv.reservedSmem.offset0,0x4
	.type		.nv.reservedSmem.cap,@object
	.size		.nv.reservedSmem.cap,0x4
